	.target	sm_100a

	.elftype	@"ET_EXEC"


//--------------------- .note.nv.tkinfo           --------------------------
	.section	.note.nv.tkinfo,"",@"SHT_NOTE"
	.sectionflags	@"SHF_NOTE_NV_TKINFO"
	.tkinfo
        /*0018*/ 	.word	0x00000002
        /*0030*/ 	.string	""
        /*0030*/ 	.string	"ptxas"
        /*0030*/ 	.string	"Cuda compilation tools, release 13.0, V13.0.88"
        /*0030*/ 	.string	"Build cuda_13.0.r13.0/compiler.36424714_0"
        /*0030*/ 	.string	"-arch sm_100a -m 64 "



//--------------------- .note.nv.cuinfo           --------------------------
	.section	.note.nv.cuinfo,"",@"SHT_NOTE"
	.sectionflags	@"SHF_NOTE_NV_CUINFO"
        /*0018*/ 	.short	0x0002
        /*001a*/ 	.short	0x0064
        /*001c*/ 	.short	0x0082
	.zero		2


//--------------------- .nv.info                  --------------------------
	.section	.nv.info,"",@"SHT_CUDA_INFO"
	.align	4


	//----- nvinfo : EIATTR_REGCOUNT
	.align		4
        /*0000*/ 	.byte	0x04, 0x2f
        /*0002*/ 	.short	(.L_19 - .L_18)
	.align		4
.L_18:
        /*0004*/ 	.word	index@(_ZN7cutlass13device_kernelINS_4conv6kernel13ConvUniversalINS1_16ConvProblemShapeILNS1_8OperatorE0ELi2EEENS1_10collective14CollectiveConvINS1_47MainloopSm100TmaUmmaWarpSpecializedImplicitGemmILS5_0ELi17ELi2ELi1ELi2EN4cute5tupleIJNSA_1CILi2EEENSC_ILi1EEESE_EEEEENSB_IJNSC_ILi64EEENSC_ILi128EEENSB_IJNSC_ILi32EEEEEEEEENS_6half_tESM_NSA_8TiledMMAINSA_8MMA_AtomIJNSA_20SM100_MMA_F16BF16_SSISM_SM_fLi64ELi128ELNSA_4UMMA5MajorE0ELSR_0ELNSQ_7ScaleInE0ELSS_0EEEEEENSA_6LayoutINSB_IJSE_SE_SE_EEENSB_IJNSC_ILi0EEESX_SX_EEEEENSB_IJNSA_10UnderscoreES10_S10_EEEEENS7_6detail27Sm100ImplicitGemmTileTraitsINSA_20SM90_TMA_LOAD_IM2COLENSA_14ComposedLayoutINSA_7SwizzleILi2ELi4ELi3EEENSA_18smem_ptr_flag_bitsILi16EEENSV_INSB_IJNSC_ILi8EEESJ_EEENSB_IJSJ_SE_EEEEEEEvEENS14_INSA_23SM90_TMA_LOAD_MULTICASTES1F_vEEEENS_8epilogue10collective18CollectiveEpilogueINS1K_23Sm100TmaWarpSpecializedILi4ELi2ELi16ELb1ELb0EEEJSL_NSB_IJNSV_ISH_SE_EENSV_ISJ_SE_EEEEESM_NSB_IJNSB_IJlllEEESE_SX_EEESM_S1T_NS1K_6fusion15FusionCallbacksIS1O_NS1U_17LinearCombinationISM_fSM_fLNS_15FloatRoundStyleE2EEESL_S1R_JEEENSA_5SM1004TMEM4LOAD26SM100_TMEM_LOAD_16dp256b4xES15_S1F_NSA_17SM75_U32x4_LDSM_NENSA_21SM90_TMA_STORE_IM2COLES1F_NSA_17SM90_U32x4_STSM_NENSA_39AutoVectorizingCopyWithAssumedAlignmentILi128EEEEEEvvEEEEvNT_6ParamsE)
        /*0008*/ 	.word	0x0000004e


	//----- nvinfo : EIATTR_FRAME_SIZE
	.align		4
.L_19:
        /*000c*/ 	.byte	0x04, 0x11
        /*000e*/ 	.short	(.L_21 - .L_20)
	.align		4
.L_20:
        /*0010*/ 	.word	index@($__internal_2_$__cuda_sm10x_tcgen05_guardrail_trap_unallocated_columns_being_dealloced)
        /*0014*/ 	.word	0x00000008


	//----- nvinfo : EIATTR_FRAME_SIZE
	.align		4
.L_21:
        /*0018*/ 	.byte	0x04, 0x11
        /*001a*/ 	.short	(.L_23 - .L_22)
	.align		4
.L_22:
        /*001c*/ 	.word	index@($__internal_1_$__cuda_sm10x_tcgen05_guardrail_trap_phase_invalid_during_alloc)
        /*0020*/ 	.word	0x00000008


	//----- nvinfo : EIATTR_FRAME_SIZE
	.align		4
.L_23:
        /*0024*/ 	.byte	0x04, 0x11
        /*0026*/ 	.short	(.L_25 - .L_24)
	.align		4
.L_24:
        /*0028*/ 	.word	index@($__internal_0_$__cuda_sm10x_tcgen05_guardrail_trap_col_being_dealloced_not_returned_by_alloc)
        /*002c*/ 	.word	0x00000008


	//----- nvinfo : EIATTR_FRAME_SIZE
	.align		4
.L_25:
        /*0030*/ 	.byte	0x04, 0x11
        /*0032*/ 	.short	(.L_27 - .L_26)
	.align		4
.L_26:
        /*0034*/ 	.word	index@(_ZN7cutlass13device_kernelINS_4conv6kernel13ConvUniversalINS1_16ConvProblemShapeILNS1_8OperatorE0ELi2EEENS1_10collective14CollectiveConvINS1_47MainloopSm100TmaUmmaWarpSpecializedImplicitGemmILS5_0ELi17ELi2ELi1ELi2EN4cute5tupleIJNSA_1CILi2EEENSC_ILi1EEESE_EEEEENSB_IJNSC_ILi64EEENSC_ILi128EEENSB_IJNSC_ILi32EEEEEEEEENS_6half_tESM_NSA_8TiledMMAINSA_8MMA_AtomIJNSA_20SM100_MMA_F16BF16_SSISM_SM_fLi64ELi128ELNSA_4UMMA5MajorE0ELSR_0ELNSQ_7ScaleInE0ELSS_0EEEEEENSA_6LayoutINSB_IJSE_SE_SE_EEENSB_IJNSC_ILi0EEESX_SX_EEEEENSB_IJNSA_10UnderscoreES10_S10_EEEEENS7_6detail27Sm100ImplicitGemmTileTraitsINSA_20SM90_TMA_LOAD_IM2COLENSA_14ComposedLayoutINSA_7SwizzleILi2ELi4ELi3EEENSA_18smem_ptr_flag_bitsILi16EEENSV_INSB_IJNSC_ILi8EEESJ_EEENSB_IJSJ_SE_EEEEEEEvEENS14_INSA_23SM90_TMA_LOAD_MULTICASTES1F_vEEEENS_8epilogue10collective18CollectiveEpilogueINS1K_23Sm100TmaWarpSpecializedILi4ELi2ELi16ELb1ELb0EEEJSL_NSB_IJNSV_ISH_SE_EENSV_ISJ_SE_EEEEESM_NSB_IJNSB_IJlllEEESE_SX_EEESM_S1T_NS1K_6fusion15FusionCallbacksIS1O_NS1U_17LinearCombinationISM_fSM_fLNS_15FloatRoundStyleE2EEESL_S1R_JEEENSA_5SM1004TMEM4LOAD26SM100_TMEM_LOAD_16dp256b4xES15_S1F_NSA_17SM75_U32x4_LDSM_NENSA_21SM90_TMA_STORE_IM2COLES1F_NSA_17SM90_U32x4_STSM_NENSA_39AutoVectorizingCopyWithAssumedAlignmentILi128EEEEEEvvEEEEvNT_6ParamsE)
        /*0038*/ 	.word	0x00000008


	//----- nvinfo : EIATTR_MIN_STACK_SIZE
	.align		4
.L_27:
        /*003c*/ 	.byte	0x04, 0x12
        /*003e*/ 	.short	(.L_29 - .L_28)
	.align		4
.L_28:
        /*0040*/ 	.word	index@(_ZN7cutlass13device_kernelINS_4conv6kernel13ConvUniversalINS1_16ConvProblemShapeILNS1_8OperatorE0ELi2EEENS1_10collective14CollectiveConvINS1_47MainloopSm100TmaUmmaWarpSpecializedImplicitGemmILS5_0ELi17ELi2ELi1ELi2EN4cute5tupleIJNSA_1CILi2EEENSC_ILi1EEESE_EEEEENSB_IJNSC_ILi64EEENSC_ILi128EEENSB_IJNSC_ILi32EEEEEEEEENS_6half_tESM_NSA_8TiledMMAINSA_8MMA_AtomIJNSA_20SM100_MMA_F16BF16_SSISM_SM_fLi64ELi128ELNSA_4UMMA5MajorE0ELSR_0ELNSQ_7ScaleInE0ELSS_0EEEEEENSA_6LayoutINSB_IJSE_SE_SE_EEENSB_IJNSC_ILi0EEESX_SX_EEEEENSB_IJNSA_10UnderscoreES10_S10_EEEEENS7_6detail27Sm100ImplicitGemmTileTraitsINSA_20SM90_TMA_LOAD_IM2COLENSA_14ComposedLayoutINSA_7SwizzleILi2ELi4ELi3EEENSA_18smem_ptr_flag_bitsILi16EEENSV_INSB_IJNSC_ILi8EEESJ_EEENSB_IJSJ_SE_EEEEEEEvEENS14_INSA_23SM90_TMA_LOAD_MULTICASTES1F_vEEEENS_8epilogue10collective18CollectiveEpilogueINS1K_23Sm100TmaWarpSpecializedILi4ELi2ELi16ELb1ELb0EEEJSL_NSB_IJNSV_ISH_SE_EENSV_ISJ_SE_EEEEESM_NSB_IJNSB_IJlllEEESE_SX_EEESM_S1T_NS1K_6fusion15FusionCallbacksIS1O_NS1U_17LinearCombinationISM_fSM_fLNS_15FloatRoundStyleE2EEESL_S1R_JEEENSA_5SM1004TMEM4LOAD26SM100_TMEM_LOAD_16dp256b4xES15_S1F_NSA_17SM75_U32x4_LDSM_NENSA_21SM90_TMA_STORE_IM2COLES1F_NSA_17SM90_U32x4_STSM_NENSA_39AutoVectorizingCopyWithAssumedAlignmentILi128EEEEEEvvEEEEvNT_6ParamsE)
        /*0044*/ 	.word	0x00000008
.L_29:


//--------------------- .nv.compat                --------------------------
	.section	.nv.compat,"",@"SHT_CUDA_COMPAT_INFO"
	.align	4
        /*0000*/ 	.byte	0x02, 0x09, 0x01, 0x00, 0x02, 0x02, 0x02, 0x00, 0x02, 0x05, 0x05, 0x00, 0x03, 0x07, 0x01, 0x01
        /*0010*/ 	.byte	0x02, 0x03, 0x01, 0x00, 0x02, 0x06, 0x01, 0x00, 0x04, 0x0b, 0x08, 0x00, 0x09, 0x00, 0x00, 0x00
        /*0020*/ 	.byte	0x00, 0x00, 0x00, 0x00


//--------------------- .nv.info._ZN7cutlass13device_kernelINS_4conv6kernel13ConvUniversalINS1_16ConvProblemShapeILNS1_8OperatorE0ELi2EEENS1_10collective14CollectiveConvINS1_47MainloopSm100TmaUmmaWarpSpecializedImplicitGemmILS5_0ELi17ELi2ELi1ELi2EN4cute5tupleIJNSA_1CILi2EEENSC_ILi1EEESE_EEEEENSB_IJNSC_ILi64EEENSC_ILi128EEENSB_IJNSC_ILi32EEEEEEEEENS_6half_tESM_NSA_8TiledMMAINSA_8MMA_AtomIJNSA_20SM100_MMA_F16BF16_SSISM_SM_fLi64ELi128ELNSA_4UMMA5MajorE0ELSR_0ELNSQ_7ScaleInE0ELSS_0EEEEEENSA_6LayoutINSB_IJSE_SE_SE_EEENSB_IJNSC_ILi0EEESX_SX_EEEEENSB_IJNSA_10UnderscoreES10_S10_EEEEENS7_6detail27Sm100ImplicitGemmTileTraitsINSA_20SM90_TMA_LOAD_IM2COLENSA_14ComposedLayoutINSA_7SwizzleILi2ELi4ELi3EEENSA_18smem_ptr_flag_bitsILi16EEENSV_INSB_IJNSC_ILi8EEESJ_EEENSB_IJSJ_SE_EEEEEEEvEENS14_INSA_23SM90_TMA_LOAD_MULTICASTES1F_vEEEENS_8epilogue10collective18CollectiveEpilogueINS1K_23Sm100TmaWarpSpecializedILi4ELi2ELi16ELb1ELb0EEEJSL_NSB_IJNSV_ISH_SE_EENSV_ISJ_SE_EEEEESM_NSB_IJNSB_IJlllEEESE_SX_EEESM_S1T_NS1K_6fusion15FusionCallbacksIS1O_NS1U_17LinearCombinationISM_fSM_fLNS_15FloatRoundStyleE2EEESL_S1R_JEEENSA_5SM1004TMEM4LOAD26SM100_TMEM_LOAD_16dp256b4xES15_S1F_NSA_17SM75_U32x4_LDSM_NENSA_21SM90_TMA_STORE_IM2COLES1F_NSA_17SM90_U32x4_STSM_NENSA_39AutoVectorizingCopyWithAssumedAlignmentILi128EEEEEEvvEEEEvNT_6ParamsE --------------------------
	.section	.nv.info._ZN7cutlass13device_kernelINS_4conv6kernel13ConvUniversalINS1_16ConvProblemShapeILNS1_8OperatorE0ELi2EEENS1_10collective14CollectiveConvINS1_47MainloopSm100TmaUmmaWarpSpecializedImplicitGemmILS5_0ELi17ELi2ELi1ELi2EN4cute5tupleIJNSA_1CILi2EEENSC_ILi1EEESE_EEEEENSB_IJNSC_ILi64EEENSC_ILi128EEENSB_IJNSC_ILi32EEEEEEEEENS_6half_tESM_NSA_8TiledMMAINSA_8MMA_AtomIJNSA_20SM100_MMA_F16BF16_SSISM_SM_fLi64ELi128ELNSA_4UMMA5MajorE0ELSR_0ELNSQ_7ScaleInE0ELSS_0EEEEEENSA_6LayoutINSB_IJSE_SE_SE_EEENSB_IJNSC_ILi0EEESX_SX_EEEEENSB_IJNSA_10UnderscoreES10_S10_EEEEENS7_6detail27Sm100ImplicitGemmTileTraitsINSA_20SM90_TMA_LOAD_IM2COLENSA_14ComposedLayoutINSA_7SwizzleILi2ELi4ELi3EEENSA_18smem_ptr_flag_bitsILi16EEENSV_INSB_IJNSC_ILi8EEESJ_EEENSB_IJSJ_SE_EEEEEEEvEENS14_INSA_23SM90_TMA_LOAD_MULTICASTES1F_vEEEENS_8epilogue10collective18CollectiveEpilogueINS1K_23Sm100TmaWarpSpecializedILi4ELi2ELi16ELb1ELb0EEEJSL_NSB_IJNSV_ISH_SE_EENSV_ISJ_SE_EEEEESM_NSB_IJNSB_IJlllEEESE_SX_EEESM_S1T_NS1K_6fusion15FusionCallbacksIS1O_NS1U_17LinearCombinationISM_fSM_fLNS_15FloatRoundStyleE2EEESL_S1R_JEEENSA_5SM1004TMEM4LOAD26SM100_TMEM_LOAD_16dp256b4xES15_S1F_NSA_17SM75_U32x4_LDSM_NENSA_21SM90_TMA_STORE_IM2COLES1F_NSA_17SM90_U32x4_STSM_NENSA_39AutoVectorizingCopyWithAssumedAlignmentILi128EEEEEEvvEEEEvNT_6ParamsE,"",@"SHT_CUDA_INFO"
	.sectionflags	@""
	.align	4


	//----- nvinfo : EIATTR_CUDA_API_VERSION
	.align		4
        /*0000*/ 	.byte	0x04, 0x37
        /*0002*/ 	.short	(.L_31 - .L_30)
.L_30:
        /*0004*/ 	.word	0x00000082


	//----- nvinfo : EIATTR_KPARAM_INFO
	.align		4
.L_31:
        /*0008*/ 	.byte	0x04, 0x17
        /*000a*/ 	.short	(.L_33 - .L_32)
.L_32:
        /*000c*/ 	.word	0x00000000
        /*0010*/ 	.short	0x0000
        /*0012*/ 	.short	0x0000
        /*0014*/ 	.byte	0x00, 0xf0, 0x01, 0x20


	//----- nvinfo : EIATTR_AT_ENTRY_FRAGMENTS
	.align		4
.L_33:
        /*0018*/ 	.byte	0x04, 0x4f
        /*001a*/ 	.short	(.L_35 - .L_34)


	//   ....[0]....
.L_34:
        /*001c*/ 	.word	0x00000006


	//----- nvinfo : EIATTR_RESERVED_SMEM_USED
	.align		4
.L_35:
        /*0020*/ 	.byte	0x01, 0x41
	.zero		2


	//----- nvinfo : EIATTR_SPARSE_MMA_MASK
	.align		4
        /*0024*/ 	.byte	0x03, 0x50
        /*0026*/ 	.short	0x0000


	//----- nvinfo : EIATTR_TCGEN05_1CTA_USED
	.align		4
        /*0028*/ 	.byte	0x01, 0x51
	.zero		2


	//----- nvinfo : EIATTR_MAXREG_COUNT
	.align		4
        /*002c*/ 	.byte	0x03, 0x1b
        /*002e*/ 	.short	0x00ff


	//----- nvinfo : EIATTR_NUM_BARRIERS
	.align		4
        /*0030*/ 	.byte	0x02, 0x4c
        /*0032*/ 	.byte	0x07
	.zero		1


	//----- nvinfo : EIATTR_EXTERNS
	.align		4
        /*0034*/ 	.byte	0x04, 0x0f
        /*0036*/ 	.short	(.L_37 - .L_36)


	//   ....[0]....
	.align		4
.L_36:
        /*0038*/ 	.word	index@(__assertfail)


	//----- nvinfo : EIATTR_MERCURY_ISA_VERSION
	.align		4
.L_37:
        /*003c*/ 	.byte	0x03, 0x5f
        /*003e*/ 	.short	0x0101


	//----- nvinfo : EIATTR_INT_WARP_WIDE_INSTR_OFFSETS
	.align		4
        /*0040*/ 	.byte	0x04, 0x31
        /*0042*/ 	.short	(.L_39 - .L_38)


	//   ....[0]....
.L_38:
        /*0044*/ 	.word	0x00004380


	//   ....[1]....
        /*0048*/ 	.word	0x000043a0


	//   ....[2]....
        /*004c*/ 	.word	0x000043d0


	//   ....[3]....
        /*0050*/ 	.word	0x00005090


	//   ....[4]....
        /*0054*/ 	.word	0x00005110


	//   ....[5]....
        /*0058*/ 	.word	0x000051d0


	//   ....[6]....
        /*005c*/ 	.word	0x00005290


	//   ....[7]....
        /*0060*/ 	.word	0x00005350


	//   ....[8]....
        /*0064*/ 	.word	0x00005430


	//   ....[9]....
        /*0068*/ 	.word	0x000054f0


	//   ....[10]....
        /*006c*/ 	.word	0x000055f0


	//----- nvinfo : EIATTR_COOP_GROUP_MASK_REGIDS
	.align		4
.L_39:
        /*0070*/ 	.byte	0x04, 0x29
        /*0072*/ 	.short	(.L_41 - .L_40)


	//   ....[0]....
.L_40:
        /*0074*/ 	.word	0xffffffff


	//   ....[1]....
        /*0078*/ 	.word	0xffffffff


	//   ....[2]....
        /*007c*/ 	.word	0xffffffff


	//   ....[3]....
        /*0080*/ 	.word	0xffffffff


	//   ....[4]....
        /*0084*/ 	.word	0xffffffff


	//   ....[5]....
        /*0088*/ 	.word	0xffffffff


	//   ....[6]....
        /*008c*/ 	.word	0xffffffff


	//   ....[7]....
        /*0090*/ 	.word	0xffffffff


	//   ....[8]....
        /*0094*/ 	.word	0xffffffff


	//   ....[9]....
        /*0098*/ 	.word	0xffffffff


	//   ....[10]....
        /*009c*/ 	.word	0xffffffff


	//   ....[11]....
        /*00a0*/ 	.word	0xffffffff


	//   ....[12]....
        /*00a4*/ 	.word	0xffffffff


	//----- nvinfo : EIATTR_COOP_GROUP_INSTR_OFFSETS
	.align		4
.L_41:
        /*00a8*/ 	.byte	0x04, 0x28
        /*00aa*/ 	.short	(.L_43 - .L_42)


	//   ....[0]....
.L_42:
        /*00ac*/ 	.word	0x00000090


	//   ....[1]....
        /*00b0*/ 	.word	0x00000500


	//   ....[2]....
        /*00b4*/ 	.word	0x00000860


	//   ....[3]....
        /*00b8*/ 	.word	0x00000a00


	//   ....[4]....
        /*00bc*/ 	.word	0x00000b00


	//   ....[5]....
        /*00c0*/ 	.word	0x00000c50


	//   ....[6]....
        /*00c4*/ 	.word	0x00000e50


	//   ....[7]....
        /*00c8*/ 	.word	0x00002460


	//   ....[8]....
        /*00cc*/ 	.word	0x000037b0


	//   ....[9]....
        /*00d0*/ 	.word	0x000039c0


	//   ....[10]....
        /*00d4*/ 	.word	0x000039f0


	//   ....[11]....
        /*00d8*/ 	.word	0x00004260


	//   ....[12]....
        /*00dc*/ 	.word	0x000044a0


	//----- nvinfo : EIATTR_VRC_CTA_INIT_COUNT
	.align		4
.L_43:
        /*00e0*/ 	.byte	0x02, 0x4a
        /*00e2*/ 	.byte	0x80
	.zero		1


	//----- nvinfo : EIATTR_SYSCALL_OFFSETS
	.align		4
        /*00e4*/ 	.byte	0x04, 0x46
        /*00e6*/ 	.short	(.L_45 - .L_44)


	//   ....[0]....
.L_44:
        /*00e8*/ 	.word	0x00006290


	//   ....[1]....
        /*00ec*/ 	.word	0x00006380


	//   ....[2]....
        /*00f0*/ 	.word	0x00006c70


	//   ....[3]....
        /*00f4*/ 	.word	0x00007540


	//   ....[4]....
        /*00f8*/ 	.word	0x00007de0


	//   ....[5]....
        /*00fc*/ 	.word	0x00008670


	//----- nvinfo : EIATTR_MBARRIER_INSTR_OFFSETS
	.align		4
.L_45:
        /*0100*/ 	.byte	0x04, 0x39
        /*0102*/ 	.short	(.L_47 - .L_46)


	//   ....[0]....
.L_46:
        /*0104*/ 	.word	0x00000620
        /*0108*/ 	.word	0x000000ff
        /*010c*/ 	.word	0x00000000
        /*0110*/ 	.short	0x0100
        /*0112*/ 	.byte	0x04
	.zero		1


	//   ....[1]....
        /*0114*/ 	.word	0x00000630
        /*0118*/ 	.word	0x000000ff
        /*011c*/ 	.word	0x00000088
        /*0120*/ 	.short	0x0100
        /*0122*/ 	.byte	0x04
	.zero		1


	//   ....[2]....
        /*0124*/ 	.word	0x00000640
        /*0128*/ 	.word	0x000000ff
        /*012c*/ 	.word	0x00000008
        /*0130*/ 	.short	0x0100
        /*0132*/ 	.byte	0x04
	.zero		1


	//   ....[3]....
        /*0134*/ 	.word	0x00000650
        /*0138*/ 	.word	0x000000ff
        /*013c*/ 	.word	0x00000090
        /*0140*/ 	.short	0x0100
        /*0142*/ 	.byte	0x04
	.zero		1


	//   ....[4]....
        /*0144*/ 	.word	0x00000660
        /*0148*/ 	.word	0x000000ff
        /*014c*/ 	.word	0x00000010
        /*0150*/ 	.short	0x0100
        /*0152*/ 	.byte	0x04
	.zero		1


	//   ....[5]....
        /*0154*/ 	.word	0x00000670
        /*0158*/ 	.word	0x000000ff
        /*015c*/ 	.word	0x00000098
        /*0160*/ 	.short	0x0100
        /*0162*/ 	.byte	0x04
	.zero		1


	//   ....[6]....
        /*0164*/ 	.word	0x00000680
        /*0168*/ 	.word	0x000000ff
        /*016c*/ 	.word	0x00000018
        /*0170*/ 	.short	0x0100
        /*0172*/ 	.byte	0x04
	.zero		1


	//   ....[7]....
        /*0174*/ 	.word	0x00000690
        /*0178*/ 	.word	0x000000ff
        /*017c*/ 	.word	0x000000a0
        /*0180*/ 	.short	0x0100
        /*0182*/ 	.byte	0x04
	.zero		1


	//   ....[8]....
        /*0184*/ 	.word	0x000006a0
        /*0188*/ 	.word	0x000000ff
        /*018c*/ 	.word	0x00000020
        /*0190*/ 	.short	0x0100
        /*0192*/ 	.byte	0x04
	.zero		1


	//   ....[9]....
        /*0194*/ 	.word	0x000006b0
        /*0198*/ 	.word	0x000000ff
        /*019c*/ 	.word	0x000000a8
        /*01a0*/ 	.short	0x0100
        /*01a2*/ 	.byte	0x04
	.zero		1


	//   ....[10]....
        /*01a4*/ 	.word	0x000006c0
        /*01a8*/ 	.word	0x000000ff
        /*01ac*/ 	.word	0x00000028
        /*01b0*/ 	.short	0x0100
        /*01b2*/ 	.byte	0x04
	.zero		1


	//   ....[11]....
        /*01b4*/ 	.word	0x000006d0
        /*01b8*/ 	.word	0x000000ff
        /*01bc*/ 	.word	0x000000b0
        /*01c0*/ 	.short	0x0100
        /*01c2*/ 	.byte	0x04
	.zero		1


	//   ....[12]....
        /*01c4*/ 	.word	0x000006e0
        /*01c8*/ 	.word	0x000000ff
        /*01cc*/ 	.word	0x00000030
        /*01d0*/ 	.short	0x0100
        /*01d2*/ 	.byte	0x04
	.zero		1


	//   ....[13]....
        /*01d4*/ 	.word	0x000006f0
        /*01d8*/ 	.word	0x000000ff
        /*01dc*/ 	.word	0x000000b8
        /*01e0*/ 	.short	0x0100
        /*01e2*/ 	.byte	0x04
	.zero		1


	//   ....[14]....
        /*01e4*/ 	.word	0x00000700
        /*01e8*/ 	.word	0x000000ff
        /*01ec*/ 	.word	0x00000038
        /*01f0*/ 	.short	0x0100
        /*01f2*/ 	.byte	0x04
	.zero		1


	//   ....[15]....
        /*01f4*/ 	.word	0x00000710
        /*01f8*/ 	.word	0x000000ff
        /*01fc*/ 	.word	0x000000c0
        /*0200*/ 	.short	0x0100
        /*0202*/ 	.byte	0x04
	.zero		1


	//   ....[16]....
        /*0204*/ 	.word	0x00000720
        /*0208*/ 	.word	0x000000ff
        /*020c*/ 	.word	0x00000040
        /*0210*/ 	.short	0x0100
        /*0212*/ 	.byte	0x04
	.zero		1


	//   ....[17]....
        /*0214*/ 	.word	0x00000730
        /*0218*/ 	.word	0x000000ff
        /*021c*/ 	.word	0x000000c8
        /*0220*/ 	.short	0x0100
        /*0222*/ 	.byte	0x04
	.zero		1


	//   ....[18]....
        /*0224*/ 	.word	0x00000740
        /*0228*/ 	.word	0x000000ff
        /*022c*/ 	.word	0x00000048
        /*0230*/ 	.short	0x0100
        /*0232*/ 	.byte	0x04
	.zero		1


	//   ....[19]....
        /*0234*/ 	.word	0x00000750
        /*0238*/ 	.word	0x000000ff
        /*023c*/ 	.word	0x000000d0
        /*0240*/ 	.short	0x0100
        /*0242*/ 	.byte	0x04
	.zero		1


	//   ....[20]....
        /*0244*/ 	.word	0x00000760
        /*0248*/ 	.word	0x000000ff
        /*024c*/ 	.word	0x00000050
        /*0250*/ 	.short	0x0100
        /*0252*/ 	.byte	0x04
	.zero		1


	//   ....[21]....
        /*0254*/ 	.word	0x00000770
        /*0258*/ 	.word	0x000000ff
        /*025c*/ 	.word	0x000000d8
        /*0260*/ 	.short	0x0100
        /*0262*/ 	.byte	0x04
	.zero		1


	//   ....[22]....
        /*0264*/ 	.word	0x00000780
        /*0268*/ 	.word	0x000000ff
        /*026c*/ 	.word	0x00000058
        /*0270*/ 	.short	0x0100
        /*0272*/ 	.byte	0x04
	.zero		1


	//   ....[23]....
        /*0274*/ 	.word	0x00000790
        /*0278*/ 	.word	0x000000ff
        /*027c*/ 	.word	0x000000e0
        /*0280*/ 	.short	0x0100
        /*0282*/ 	.byte	0x04
	.zero		1


	//   ....[24]....
        /*0284*/ 	.word	0x000007a0
        /*0288*/ 	.word	0x000000ff
        /*028c*/ 	.word	0x00000060
        /*0290*/ 	.short	0x0100
        /*0292*/ 	.byte	0x04
	.zero		1


	//   ....[25]....
        /*0294*/ 	.word	0x000007b0
        /*0298*/ 	.word	0x000000ff
        /*029c*/ 	.word	0x000000e8
        /*02a0*/ 	.short	0x0100
        /*02a2*/ 	.byte	0x04
	.zero		1


	//   ....[26]....
        /*02a4*/ 	.word	0x000007c0
        /*02a8*/ 	.word	0x000000ff
        /*02ac*/ 	.word	0x00000068
        /*02b0*/ 	.short	0x0100
        /*02b2*/ 	.byte	0x04
	.zero		1


	//   ....[27]....
        /*02b4*/ 	.word	0x000007d0
        /*02b8*/ 	.word	0x000000ff
        /*02bc*/ 	.word	0x000000f0
        /*02c0*/ 	.short	0x0100
        /*02c2*/ 	.byte	0x04
	.zero		1


	//   ....[28]....
        /*02c4*/ 	.word	0x000007e0
        /*02c8*/ 	.word	0x000000ff
        /*02cc*/ 	.word	0x00000070
        /*02d0*/ 	.short	0x0100
        /*02d2*/ 	.byte	0x04
	.zero		1


	//   ....[29]....
        /*02d4*/ 	.word	0x000007f0
        /*02d8*/ 	.word	0x000000ff
        /*02dc*/ 	.word	0x000000f8
        /*02e0*/ 	.short	0x0100
        /*02e2*/ 	.byte	0x04
	.zero		1


	//   ....[30]....
        /*02e4*/ 	.word	0x00000800
        /*02e8*/ 	.word	0x000000ff
        /*02ec*/ 	.word	0x00000078
        /*02f0*/ 	.short	0x0100
        /*02f2*/ 	.byte	0x04
	.zero		1


	//   ....[31]....
        /*02f4*/ 	.word	0x00000810
        /*02f8*/ 	.word	0x000000ff
        /*02fc*/ 	.word	0x00000100
        /*0300*/ 	.short	0x0100
        /*0302*/ 	.byte	0x04
	.zero		1


	//   ....[32]....
        /*0304*/ 	.word	0x00000820
        /*0308*/ 	.word	0x000000ff
        /*030c*/ 	.word	0x00000080
        /*0310*/ 	.short	0x0100
        /*0312*/ 	.byte	0x04
	.zero		1


	//   ....[33]....
        /*0314*/ 	.word	0x00000830
        /*0318*/ 	.word	0x000000ff
        /*031c*/ 	.word	0x00000108
        /*0320*/ 	.short	0x0100
        /*0322*/ 	.byte	0x04
	.zero		1


	//   ....[34]....
        /*0324*/ 	.word	0x00000970
        /*0328*/ 	.word	0x000000ff
        /*032c*/ 	.word	0x00000110
        /*0330*/ 	.short	0x0100
        /*0332*/ 	.byte	0x04
	.zero		1


	//   ....[35]....
        /*0334*/ 	.word	0x00000980
        /*0338*/ 	.word	0x000000ff
        /*033c*/ 	.word	0x00000130
        /*0340*/ 	.short	0x0100
        /*0342*/ 	.byte	0x04
	.zero		1


	//   ....[36]....
        /*0344*/ 	.word	0x00000990
        /*0348*/ 	.word	0x000000ff
        /*034c*/ 	.word	0x00000118
        /*0350*/ 	.short	0x0100
        /*0352*/ 	.byte	0x04
	.zero		1


	//   ....[37]....
        /*0354*/ 	.word	0x000009a0
        /*0358*/ 	.word	0x000000ff
        /*035c*/ 	.word	0x00000138
        /*0360*/ 	.short	0x0100
        /*0362*/ 	.byte	0x04
	.zero		1


	//   ....[38]....
        /*0364*/ 	.word	0x000009b0
        /*0368*/ 	.word	0x000000ff
        /*036c*/ 	.word	0x00000120
        /*0370*/ 	.short	0x0100
        /*0372*/ 	.byte	0x04
	.zero		1


	//   ....[39]....
        /*0374*/ 	.word	0x000009c0
        /*0378*/ 	.word	0x000000ff
        /*037c*/ 	.word	0x00000140
        /*0380*/ 	.short	0x0100
        /*0382*/ 	.byte	0x04
	.zero		1


	//   ....[40]....
        /*0384*/ 	.word	0x000009d0
        /*0388*/ 	.word	0x000000ff
        /*038c*/ 	.word	0x00000128
        /*0390*/ 	.short	0x0100
        /*0392*/ 	.byte	0x04
	.zero		1


	//   ....[41]....
        /*0394*/ 	.word	0x000009e0
        /*0398*/ 	.word	0x000000ff
        /*039c*/ 	.word	0x00000148
        /*03a0*/ 	.short	0x0100
        /*03a2*/ 	.byte	0x04
	.zero		1


	//   ....[42]....
        /*03a4*/ 	.word	0x00000ad0
        /*03a8*/ 	.word	0x000000ff
        /*03ac*/ 	.word	0x00000150
        /*03b0*/ 	.short	0x0100
        /*03b2*/ 	.byte	0x06
	.zero		1


	//   ....[43]....
        /*03b4*/ 	.word	0x00000ae0
        /*03b8*/ 	.word	0x000000ff
        /*03bc*/ 	.word	0x00000158
        /*03c0*/ 	.short	0x0100
        /*03c2*/ 	.byte	0x06
	.zero		1


	//   ....[44]....
        /*03c4*/ 	.word	0x00000c20
        /*03c8*/ 	.word	0x000000ff
        /*03cc*/ 	.word	0x00000160
        /*03d0*/ 	.short	0x0100
        /*03d2*/ 	.byte	0x06
	.zero		1


	//   ....[45]....
        /*03d4*/ 	.word	0x00000c30
        /*03d8*/ 	.word	0x000000ff
        /*03dc*/ 	.word	0x00000168
        /*03e0*/ 	.short	0x0100
        /*03e2*/ 	.byte	0x06
	.zero		1


	//   ....[46]....
        /*03e4*/ 	.word	0x00000d60
        /*03e8*/ 	.word	0x000000ff
        /*03ec*/ 	.word	0x00000170
        /*03f0*/ 	.short	0x0100
        /*03f2*/ 	.byte	0x04
	.zero		1


	//   ....[47]....
        /*03f4*/ 	.word	0x00000d70
        /*03f8*/ 	.word	0x000000ff
        /*03fc*/ 	.word	0x00000180
        /*0400*/ 	.short	0x0100
        /*0402*/ 	.byte	0x04
	.zero		1


	//   ....[48]....
        /*0404*/ 	.word	0x00000d80
        /*0408*/ 	.word	0x000000ff
        /*040c*/ 	.word	0x00000178
        /*0410*/ 	.short	0x0100
        /*0412*/ 	.byte	0x04
	.zero		1


	//   ....[49]....
        /*0414*/ 	.word	0x00000d90
        /*0418*/ 	.word	0x000000ff
        /*041c*/ 	.word	0x00000188
        /*0420*/ 	.short	0x0100
        /*0422*/ 	.byte	0x04
	.zero		1


	//   ....[50]....
        /*0424*/ 	.word	0x00001920
        /*0428*/ 	.word	0x000000ff
        /*042c*/ 	.word	0x00000088
        /*0430*/ 	.short	0x010a
        /*0432*/ 	.byte	0x04
	.zero		1


	//   ....[51]....
        /*0434*/ 	.word	0x00001b70
        /*0438*/ 	.word	0x000000ff
        /*043c*/ 	.word	0x00000088
        /*0440*/ 	.short	0x010a
        /*0442*/ 	.byte	0x09
	.zero		1


	//   ....[52]....
        /*0444*/ 	.word	0x00001d00
        /*0448*/ 	.word	0x000000ff
        /*044c*/ 	.word	0x00000088
        /*0450*/ 	.short	0x010a
        /*0452*/ 	.byte	0x07
	.zero		1


	//   ....[53]....
        /*0454*/ 	.word	0x00001ed0
        /*0458*/ 	.word	0x000000ff
        /*045c*/ 	.word	0x00000158
        /*0460*/ 	.short	0x0101
        /*0462*/ 	.byte	0x1f
	.zero		1


	//   ....[54]....
        /*0464*/ 	.word	0x00001ef0
        /*0468*/ 	.word	0x000000ff
        /*046c*/ 	.word	0x00000088
        /*0470*/ 	.short	0x010a
        /*0472*/ 	.byte	0x04
	.zero		1


	//   ....[55]....
        /*0474*/ 	.word	0x00002100
        /*0478*/ 	.word	0x000000ff
        /*047c*/ 	.word	0x00000088
        /*0480*/ 	.short	0x010a
        /*0482*/ 	.byte	0x09
	.zero		1


	//   ....[56]....
        /*0484*/ 	.word	0x00002290
        /*0488*/ 	.word	0x000000ff
        /*048c*/ 	.word	0x00000088
        /*0490*/ 	.short	0x010a
        /*0492*/ 	.byte	0x07
	.zero		1


	//   ....[57]....
        /*0494*/ 	.word	0x00002470
        /*0498*/ 	.word	0x000000ff
        /*049c*/ 	.word	0x00000160
        /*04a0*/ 	.short	0x010a
        /*04a2*/ 	.byte	0x1f
	.zero		1


	//   ....[58]....
        /*04a4*/ 	.word	0x00002530
        /*04a8*/ 	.word	0x000000ff
        /*04ac*/ 	.word	0x00000000
        /*04b0*/ 	.short	0x0101
        /*04b2*/ 	.byte	0x04
	.zero		1


	//   ....[59]....
        /*04b4*/ 	.word	0x00002b10
        /*04b8*/ 	.word	0x000000ff
        /*04bc*/ 	.word	0x00000000
        /*04c0*/ 	.short	0x010a
        /*04c2*/ 	.byte	0x04
	.zero		1


	//   ....[60]....
        /*04c4*/ 	.word	0x00002ba0
        /*04c8*/ 	.word	0x000000ff
        /*04cc*/ 	.word	0x00000000
        /*04d0*/ 	.short	0x010a
        /*04d2*/ 	.byte	0x05
	.zero		1


	//   ....[61]....
        /*04d4*/ 	.word	0x00002c30
        /*04d8*/ 	.word	0x000000ff
        /*04dc*/ 	.word	0x00000000
        /*04e0*/ 	.short	0x010a
        /*04e2*/ 	.byte	0x05
	.zero		1


	//   ....[62]....
        /*04e4*/ 	.word	0x00002cc0
        /*04e8*/ 	.word	0x000000ff
        /*04ec*/ 	.word	0x00000000
        /*04f0*/ 	.short	0x010a
        /*04f2*/ 	.byte	0x05
	.zero		1


	//   ....[63]....
        /*04f4*/ 	.word	0x00002d50
        /*04f8*/ 	.word	0x000000ff
        /*04fc*/ 	.word	0x00000000
        /*0500*/ 	.short	0x010a
        /*0502*/ 	.byte	0x05
	.zero		1


	//   ....[64]....
        /*0504*/ 	.word	0x00002de0
        /*0508*/ 	.word	0x000000ff
        /*050c*/ 	.word	0x00000000
        /*0510*/ 	.short	0x010a
        /*0512*/ 	.byte	0x05
	.zero		1


	//   ....[65]....
        /*0514*/ 	.word	0x00002e70
        /*0518*/ 	.word	0x000000ff
        /*051c*/ 	.word	0x00000000
        /*0520*/ 	.short	0x010a
        /*0522*/ 	.byte	0x05
	.zero		1


	//   ....[66]....
        /*0524*/ 	.word	0x00002f00
        /*0528*/ 	.word	0x000000ff
        /*052c*/ 	.word	0x00000000
        /*0530*/ 	.short	0x010a
        /*0532*/ 	.byte	0x05
	.zero		1


	//   ....[67]....
        /*0534*/ 	.word	0x00002f90
        /*0538*/ 	.word	0x000000ff
        /*053c*/ 	.word	0x00000000
        /*0540*/ 	.short	0x010a
        /*0542*/ 	.byte	0x05
	.zero		1


	//   ....[68]....
        /*0544*/ 	.word	0x00003020
        /*0548*/ 	.word	0x000000ff
        /*054c*/ 	.word	0x00000000
        /*0550*/ 	.short	0x010a
        /*0552*/ 	.byte	0x05
	.zero		1


	//   ....[69]....
        /*0554*/ 	.word	0x000030b0
        /*0558*/ 	.word	0x000000ff
        /*055c*/ 	.word	0x00000000
        /*0560*/ 	.short	0x010a
        /*0562*/ 	.byte	0x05
	.zero		1


	//   ....[70]....
        /*0564*/ 	.word	0x00003140
        /*0568*/ 	.word	0x000000ff
        /*056c*/ 	.word	0x00000000
        /*0570*/ 	.short	0x010a
        /*0572*/ 	.byte	0x05
	.zero		1


	//   ....[71]....
        /*0574*/ 	.word	0x000031d0
        /*0578*/ 	.word	0x000000ff
        /*057c*/ 	.word	0x00000000
        /*0580*/ 	.short	0x010a
        /*0582*/ 	.byte	0x05
	.zero		1


	//   ....[72]....
        /*0584*/ 	.word	0x00003260
        /*0588*/ 	.word	0x000000ff
        /*058c*/ 	.word	0x00000000
        /*0590*/ 	.short	0x010a
        /*0592*/ 	.byte	0x05
	.zero		1


	//   ....[73]....
        /*0594*/ 	.word	0x000032f0
        /*0598*/ 	.word	0x000000ff
        /*059c*/ 	.word	0x00000000
        /*05a0*/ 	.short	0x010a
        /*05a2*/ 	.byte	0x05
	.zero		1


	//   ....[74]....
        /*05a4*/ 	.word	0x00003380
        /*05a8*/ 	.word	0x000000ff
        /*05ac*/ 	.word	0x00000000
        /*05b0*/ 	.short	0x010a
        /*05b2*/ 	.byte	0x05
	.zero		1


	//   ....[75]....
        /*05b4*/ 	.word	0x00003420
        /*05b8*/ 	.word	0x00000000
        /*05bc*/ 	.word	0x00000000
        /*05c0*/ 	.short	0x010a
        /*05c2*/ 	.byte	0xff
	.zero		1


	//   ....[76]....
        /*05c4*/ 	.word	0x00003570
        /*05c8*/ 	.word	0x000000ff
        /*05cc*/ 	.word	0x00000168
        /*05d0*/ 	.short	0x010a
        /*05d2*/ 	.byte	0x04
	.zero		1


	//   ....[77]....
        /*05d4*/ 	.word	0x00003610
        /*05d8*/ 	.word	0x000000ff
        /*05dc*/ 	.word	0x00000160
        /*05e0*/ 	.short	0x010a
        /*05e2*/ 	.byte	0x04
	.zero		1


	//   ....[78]....
        /*05e4*/ 	.word	0x000036b0
        /*05e8*/ 	.word	0x000000ff
        /*05ec*/ 	.word	0x00000000
        /*05f0*/ 	.short	0x0101
        /*05f2*/ 	.byte	0x05
	.zero		1


	//   ....[79]....
        /*05f4*/ 	.word	0x000036f0
        /*05f8*/ 	.word	0x000000ff
        /*05fc*/ 	.word	0x00000168
        /*0600*/ 	.short	0x0106
        /*0602*/ 	.byte	0x04
	.zero		1


	//   ....[80]....
        /*0604*/ 	.word	0x00003730
        /*0608*/ 	.word	0x00000000
        /*060c*/ 	.word	0x00000168
        /*0610*/ 	.short	0x010a
        /*0612*/ 	.byte	0xff
	.zero		1


	//   ....[81]....
        /*0614*/ 	.word	0x00003c60
        /*0618*/ 	.word	0x000000ff
        /*061c*/ 	.word	0x00000160
        /*0620*/ 	.short	0x010a
        /*0622*/ 	.byte	0x12
	.zero		1


	//   ....[82]....
        /*0624*/ 	.word	0x00003d10
        /*0628*/ 	.word	0x000000ff
        /*062c*/ 	.word	0x00000000
        /*0630*/ 	.short	0x0101
        /*0632*/ 	.byte	0x1d
	.zero		1


	//   ....[83]....
        /*0634*/ 	.word	0x00003d20
        /*0638*/ 	.word	0x000000ff
        /*063c*/ 	.word	0x00000180
        /*0640*/ 	.short	0x010a
        /*0642*/ 	.byte	0x17
	.zero		1


	//   ....[84]....
        /*0644*/ 	.word	0x00003de0
        /*0648*/ 	.word	0x000000ff
        /*064c*/ 	.word	0x00000000
        /*0650*/ 	.short	0x010a
        /*0652*/ 	.byte	0x04
	.zero		1


	//   ....[85]....
        /*0654*/ 	.word	0x00003e20
        /*0658*/ 	.word	0x000000ff
        /*065c*/ 	.word	0x00000000
        /*0660*/ 	.short	0x010a
        /*0662*/ 	.byte	0x10
	.zero		1


	//   ....[86]....
        /*0664*/ 	.word	0x00003f60
        /*0668*/ 	.word	0x000000ff
        /*066c*/ 	.word	0x00000000
        /*0670*/ 	.short	0x010a
        /*0672*/ 	.byte	0x04
	.zero		1


	//   ....[87]....
        /*0674*/ 	.word	0x000041b0
        /*0678*/ 	.word	0x000000ff
        /*067c*/ 	.word	0x00000000
        /*0680*/ 	.short	0x010a
        /*0682*/ 	.byte	0x04
	.zero		1


	//   ....[88]....
        /*0684*/ 	.word	0x00004240
        /*0688*/ 	.word	0x000000ff
        /*068c*/ 	.word	0x00000000
        /*0690*/ 	.short	0x010a
        /*0692*/ 	.byte	0x04
	.zero		1


	//   ....[89]....
        /*0694*/ 	.word	0x000047e0
        /*0698*/ 	.word	0x000000ff
        /*069c*/ 	.word	0x00000160
        /*06a0*/ 	.short	0x010a
        /*06a2*/ 	.byte	0x1f
	.zero		1


	//   ....[90]....
        /*06a4*/ 	.word	0x00004880
        /*06a8*/ 	.word	0x000000ff
        /*06ac*/ 	.word	0x00000000
        /*06b0*/ 	.short	0x0101
        /*06b2*/ 	.byte	0x31
	.zero		1


	//   ....[91]....
        /*06b4*/ 	.word	0x00004dd0
        /*06b8*/ 	.word	0x000000ff
        /*06bc*/ 	.word	0x00000158
        /*06c0*/ 	.short	0x010a
        /*06c2*/ 	.byte	0x1f
	.zero		1


	//   ....[92]....
        /*06c4*/ 	.word	0x00004f70
        /*06c8*/ 	.word	0x000000ff
        /*06cc*/ 	.word	0x00000130
        /*06d0*/ 	.short	0x010a
        /*06d2*/ 	.byte	0x1f
	.zero		1


	//   ....[93]....
        /*06d4*/ 	.word	0x00005190
        /*06d8*/ 	.word	0x000000ff
        /*06dc*/ 	.word	0x00000110
        /*06e0*/ 	.short	0x010b
        /*06e2*/ 	.byte	0x1f
	.zero		1


	//   ....[94]....
        /*06e4*/ 	.word	0x000051a0
        /*06e8*/ 	.word	0x000000ff
        /*06ec*/ 	.word	0x00000000
        /*06f0*/ 	.short	0x0101
        /*06f2*/ 	.byte	0x3b
	.zero		1


	//   ....[95]....
        /*06f4*/ 	.word	0x000051b0
        /*06f8*/ 	.word	0x000000ff
        /*06fc*/ 	.word	0x00000138
        /*0700*/ 	.short	0x010a
        /*0702*/ 	.byte	0x1f
	.zero		1


	//   ....[96]....
        /*0704*/ 	.word	0x00005310
        /*0708*/ 	.word	0x000000ff
        /*070c*/ 	.word	0x00000118
        /*0710*/ 	.short	0x010b
        /*0712*/ 	.byte	0x1f
	.zero		1


	//   ....[97]....
        /*0714*/ 	.word	0x00005320
        /*0718*/ 	.word	0x000000ff
        /*071c*/ 	.word	0x00000000
        /*0720*/ 	.short	0x0101
        /*0722*/ 	.byte	0x3a
	.zero		1


	//   ....[98]....
        /*0724*/ 	.word	0x00005330
        /*0728*/ 	.word	0x000000ff
        /*072c*/ 	.word	0x00000140
        /*0730*/ 	.short	0x010a
        /*0732*/ 	.byte	0x1f
	.zero		1


	//   ....[99]....
        /*0734*/ 	.word	0x000054b0
        /*0738*/ 	.word	0x000000ff
        /*073c*/ 	.word	0x00000120
        /*0740*/ 	.short	0x010b
        /*0742*/ 	.byte	0x1f
	.zero		1


	//   ....[100]....
        /*0744*/ 	.word	0x000054c0
        /*0748*/ 	.word	0x000000ff
        /*074c*/ 	.word	0x00000000
        /*0750*/ 	.short	0x0101
        /*0752*/ 	.byte	0x39
	.zero		1


	//   ....[101]....
        /*0754*/ 	.word	0x000054d0
        /*0758*/ 	.word	0x000000ff
        /*075c*/ 	.word	0x00000148
        /*0760*/ 	.short	0x010a
        /*0762*/ 	.byte	0x1f
	.zero		1


	//   ....[102]....
        /*0764*/ 	.word	0x00005690
        /*0768*/ 	.word	0x000000ff
        /*076c*/ 	.word	0x00000128
        /*0770*/ 	.short	0x010b
        /*0772*/ 	.byte	0x1f
	.zero		1


	//   ....[103]....
        /*0774*/ 	.word	0x000056a0
        /*0778*/ 	.word	0x000000ff
        /*077c*/ 	.word	0x00000000
        /*0780*/ 	.short	0x0101
        /*0782*/ 	.byte	0x38
	.zero		1


	//   ....[104]....
        /*0784*/ 	.word	0x000056d0
        /*0788*/ 	.word	0x000000ff
        /*078c*/ 	.word	0x00000130
        /*0790*/ 	.short	0x010a
        /*0792*/ 	.byte	0x1f
	.zero		1


	//   ....[105]....
        /*0794*/ 	.word	0x000056f0
        /*0798*/ 	.word	0x000000ff
        /*079c*/ 	.word	0x00000138
        /*07a0*/ 	.short	0x010a
        /*07a2*/ 	.byte	0x1f
	.zero		1


	//   ....[106]....
        /*07a4*/ 	.word	0x00005710
        /*07a8*/ 	.word	0x000000ff
        /*07ac*/ 	.word	0x00000140
        /*07b0*/ 	.short	0x010a
        /*07b2*/ 	.byte	0x1f
	.zero		1


	//   ....[107]....
        /*07b4*/ 	.word	0x00005750
        /*07b8*/ 	.word	0x00000000
        /*07bc*/ 	.word	0x00000148
        /*07c0*/ 	.short	0x010a
        /*07c2*/ 	.byte	0xff
	.zero		1


	//   ....[108]....
        /*07c4*/ 	.word	0x00005b30
        /*07c8*/ 	.word	0x000000ff
        /*07cc*/ 	.word	0x00000160
        /*07d0*/ 	.short	0x010a
        /*07d2*/ 	.byte	0x30
	.zero		1


	//   ....[109]....
        /*07d4*/ 	.word	0x00005c00
        /*07d8*/ 	.word	0x000000ff
        /*07dc*/ 	.word	0x00000000
        /*07e0*/ 	.short	0x0101
        /*07e2*/ 	.byte	0x04
	.zero		1


	//   ....[110]....
        /*07e4*/ 	.word	0x00006850
        /*07e8*/ 	.word	0x000000ff
        /*07ec*/ 	.word	0x00000110
        /*07f0*/ 	.short	0x010a
        /*07f2*/ 	.byte	0x30
	.zero		1


	//   ....[111]....
        /*07f4*/ 	.word	0x00006970
        /*07f8*/ 	.word	0x00000046
        /*07fc*/ 	.word	0x00000170
        /*0800*/ 	.short	0x010a
        /*0802*/ 	.byte	0xff
	.zero		1


	//   ....[112]....
        /*0804*/ 	.word	0x00006a70
        /*0808*/ 	.word	0x000000ff
        /*080c*/ 	.word	0x00000110
        /*0810*/ 	.short	0x010a
        /*0812*/ 	.byte	0x30
	.zero		1


	//   ....[113]....
        /*0814*/ 	.word	0x00006b50
        /*0818*/ 	.word	0x00000046
        /*081c*/ 	.word	0x00000170
        /*0820*/ 	.short	0x010a
        /*0822*/ 	.byte	0xff
	.zero		1


	//   ....[114]....
        /*0824*/ 	.word	0x000072a0
        /*0828*/ 	.word	0x00000000
        /*082c*/ 	.word	0x00000000
        /*0830*/ 	.short	0x0101
        /*0832*/ 	.byte	0xff
	.zero		1


	//   ....[115]....
        /*0834*/ 	.word	0x000072b0
        /*0838*/ 	.word	0x00000004
        /*083c*/ 	.word	0x00000110
        /*0840*/ 	.short	0x010a
        /*0842*/ 	.byte	0xff
	.zero		1


	//   ....[116]....
        /*0844*/ 	.word	0x00007370
        /*0848*/ 	.word	0x00000004
        /*084c*/ 	.word	0x00000110
        /*0850*/ 	.short	0x010a
        /*0852*/ 	.byte	0xff
	.zero		1


	//   ....[117]....
        /*0854*/ 	.word	0x00007b40
        /*0858*/ 	.word	0x00000000
        /*085c*/ 	.word	0x00000000
        /*0860*/ 	.short	0x0101
        /*0862*/ 	.byte	0xff
	.zero		1


	//   ....[118]....
        /*0864*/ 	.word	0x00007b60
        /*0868*/ 	.word	0x00000002
        /*086c*/ 	.word	0x00000110
        /*0870*/ 	.short	0x010a
        /*0872*/ 	.byte	0xff
	.zero		1


	//   ....[119]....
        /*0874*/ 	.word	0x00007c10
        /*0878*/ 	.word	0x00000002
        /*087c*/ 	.word	0x00000110
        /*0880*/ 	.short	0x010a
        /*0882*/ 	.byte	0xff
	.zero		1


	//   ....[120]....
        /*0884*/ 	.word	0x000083d0
        /*0888*/ 	.word	0x00000000
        /*088c*/ 	.word	0x00000000
        /*0890*/ 	.short	0x0101
        /*0892*/ 	.byte	0xff
	.zero		1


	//   ....[121]....
        /*0894*/ 	.word	0x000083f0
        /*0898*/ 	.word	0x00000003
        /*089c*/ 	.word	0x00000110
        /*08a0*/ 	.short	0x010a
        /*08a2*/ 	.byte	0xff
	.zero		1


	//   ....[122]....
        /*08a4*/ 	.word	0x000084a0
        /*08a8*/ 	.word	0x00000003
        /*08ac*/ 	.word	0x00000110
        /*08b0*/ 	.short	0x010a
        /*08b2*/ 	.byte	0xff
	.zero		1


	//   ....[123]....
        /*08b4*/ 	.word	0x000088b0
        /*08b8*/ 	.word	0x000000ff
        /*08bc*/ 	.word	0x00000000
        /*08c0*/ 	.short	0x0101
        /*08c2*/ 	.byte	0x04
	.zero		1


	//   ....[124]....
        /*08c4*/ 	.word	0x00008cd0
        /*08c8*/ 	.word	0x00000000
        /*08cc*/ 	.word	0x00000000
        /*08d0*/ 	.short	0x0101
        /*08d2*/ 	.byte	0xff
	.zero		1


	//   ....[125]....
        /*08d4*/ 	.word	0x00008f40
        /*08d8*/ 	.word	0x000000ff
        /*08dc*/ 	.word	0x00000000
        /*08e0*/ 	.short	0x0101
        /*08e2*/ 	.byte	0x04
	.zero		1


	//   ....[126]....
        /*08e4*/ 	.word	0x00008f70
        /*08e8*/ 	.word	0x00000000
        /*08ec*/ 	.word	0x00000088
        /*08f0*/ 	.short	0x010a
        /*08f2*/ 	.byte	0xff
	.zero		1


	//   ....[127]....
        /*08f4*/ 	.word	0x00008fd0
        /*08f8*/ 	.word	0x00000000
        /*08fc*/ 	.word	0x00000088
        /*0900*/ 	.short	0x010a
        /*0902*/ 	.byte	0xff
	.zero		1


	//   ....[128]....
        /*0904*/ 	.word	0x00009030
        /*0908*/ 	.word	0x00000000
        /*090c*/ 	.word	0x00000160
        /*0910*/ 	.short	0x010a
        /*0912*/ 	.byte	0xff
	.zero		1


	//   ....[129]....
        /*0914*/ 	.word	0x00009090
        /*0918*/ 	.word	0x00000000
        /*091c*/ 	.word	0x00000000
        /*0920*/ 	.short	0x010a
        /*0922*/ 	.byte	0xff
	.zero		1


	//   ....[130]....
        /*0924*/ 	.word	0x000090f0
        /*0928*/ 	.word	0x00000000
        /*092c*/ 	.word	0x00000000
        /*0930*/ 	.short	0x010a
        /*0932*/ 	.byte	0xff
	.zero		1


	//   ....[131]....
        /*0934*/ 	.word	0x00009150
        /*0938*/ 	.word	0x00000000
        /*093c*/ 	.word	0x00000000
        /*0940*/ 	.short	0x010a
        /*0942*/ 	.byte	0xff
	.zero		1


	//   ....[132]....
        /*0944*/ 	.word	0x000091b0
        /*0948*/ 	.word	0x00000000
        /*094c*/ 	.word	0x00000000
        /*0950*/ 	.short	0x010a
        /*0952*/ 	.byte	0xff
	.zero		1


	//   ....[133]....
        /*0954*/ 	.word	0x00009210
        /*0958*/ 	.word	0x00000000
        /*095c*/ 	.word	0x00000000
        /*0960*/ 	.short	0x010a
        /*0962*/ 	.byte	0xff
	.zero		1


	//   ....[134]....
        /*0964*/ 	.word	0x00009270
        /*0968*/ 	.word	0x00000000
        /*096c*/ 	.word	0x00000000
        /*0970*/ 	.short	0x010a
        /*0972*/ 	.byte	0xff
	.zero		1


	//   ....[135]....
        /*0974*/ 	.word	0x000092d0
        /*0978*/ 	.word	0x00000000
        /*097c*/ 	.word	0x00000000
        /*0980*/ 	.short	0x010a
        /*0982*/ 	.byte	0xff
	.zero		1


	//   ....[136]....
        /*0984*/ 	.word	0x00009330
        /*0988*/ 	.word	0x00000000
        /*098c*/ 	.word	0x00000000
        /*0990*/ 	.short	0x010a
        /*0992*/ 	.byte	0xff
	.zero		1


	//   ....[137]....
        /*0994*/ 	.word	0x00009390
        /*0998*/ 	.word	0x00000000
        /*099c*/ 	.word	0x00000000
        /*09a0*/ 	.short	0x010a
        /*09a2*/ 	.byte	0xff
	.zero		1


	//   ....[138]....
        /*09a4*/ 	.word	0x000093f0
        /*09a8*/ 	.word	0x00000000
        /*09ac*/ 	.word	0x00000000
        /*09b0*/ 	.short	0x010a
        /*09b2*/ 	.byte	0xff
	.zero		1


	//   ....[139]....
        /*09b4*/ 	.word	0x00009450
        /*09b8*/ 	.word	0x00000000
        /*09bc*/ 	.word	0x00000000
        /*09c0*/ 	.short	0x010a
        /*09c2*/ 	.byte	0xff
	.zero		1


	//   ....[140]....
        /*09c4*/ 	.word	0x000094b0
        /*09c8*/ 	.word	0x00000000
        /*09cc*/ 	.word	0x00000000
        /*09d0*/ 	.short	0x010a
        /*09d2*/ 	.byte	0xff
	.zero		1


	//   ....[141]....
        /*09d4*/ 	.word	0x00009510
        /*09d8*/ 	.word	0x00000000
        /*09dc*/ 	.word	0x00000000
        /*09e0*/ 	.short	0x010a
        /*09e2*/ 	.byte	0xff
	.zero		1


	//   ....[142]....
        /*09e4*/ 	.word	0x00009570
        /*09e8*/ 	.word	0x00000000
        /*09ec*/ 	.word	0x00000000
        /*09f0*/ 	.short	0x010a
        /*09f2*/ 	.byte	0xff
	.zero		1


	//   ....[143]....
        /*09f4*/ 	.word	0x000095d0
        /*09f8*/ 	.word	0x00000000
        /*09fc*/ 	.word	0x00000000
        /*0a00*/ 	.short	0x010a
        /*0a02*/ 	.byte	0xff
	.zero		1


	//   ....[144]....
        /*0a04*/ 	.word	0x00009630
        /*0a08*/ 	.word	0x00000000
        /*0a0c*/ 	.word	0x00000000
        /*0a10*/ 	.short	0x010a
        /*0a12*/ 	.byte	0xff
	.zero		1


	//   ....[145]....
        /*0a14*/ 	.word	0x00009690
        /*0a18*/ 	.word	0x00000004
        /*0a1c*/ 	.word	0x00000168
        /*0a20*/ 	.short	0x010a
        /*0a22*/ 	.byte	0xff
	.zero		1


	//   ....[146]....
        /*0a24*/ 	.word	0x000096f0
        /*0a28*/ 	.word	0x00000004
        /*0a2c*/ 	.word	0x00000160
        /*0a30*/ 	.short	0x010a
        /*0a32*/ 	.byte	0xff
	.zero		1


	//   ....[147]....
        /*0a34*/ 	.word	0x00009750
        /*0a38*/ 	.word	0x00000000
        /*0a3c*/ 	.word	0x00000160
        /*0a40*/ 	.short	0x010a
        /*0a42*/ 	.byte	0xff
	.zero		1


	//   ....[148]....
        /*0a44*/ 	.word	0x000097b0
        /*0a48*/ 	.word	0x00000004
        /*0a4c*/ 	.word	0x00000180
        /*0a50*/ 	.short	0x010a
        /*0a52*/ 	.byte	0xff
	.zero		1


	//   ....[149]....
        /*0a54*/ 	.word	0x00009810
        /*0a58*/ 	.word	0x00000000
        /*0a5c*/ 	.word	0x00000000
        /*0a60*/ 	.short	0x010a
        /*0a62*/ 	.byte	0xff
	.zero		1


	//   ....[150]....
        /*0a64*/ 	.word	0x00009870
        /*0a68*/ 	.word	0x00000000
        /*0a6c*/ 	.word	0x00000000
        /*0a70*/ 	.short	0x010a
        /*0a72*/ 	.byte	0xff
	.zero		1


	//   ....[151]....
        /*0a74*/ 	.word	0x000098d0
        /*0a78*/ 	.word	0x00000000
        /*0a7c*/ 	.word	0x00000000
        /*0a80*/ 	.short	0x010a
        /*0a82*/ 	.byte	0xff
	.zero		1


	//   ....[152]....
        /*0a84*/ 	.word	0x00009930
        /*0a88*/ 	.word	0x00000002
        /*0a8c*/ 	.word	0x00000160
        /*0a90*/ 	.short	0x010a
        /*0a92*/ 	.byte	0xff
	.zero		1


	//   ....[153]....
        /*0a94*/ 	.word	0x00009990
        /*0a98*/ 	.word	0x00000002
        /*0a9c*/ 	.word	0x00000158
        /*0aa0*/ 	.short	0x010a
        /*0aa2*/ 	.byte	0xff
	.zero		1


	//   ....[154]....
        /*0aa4*/ 	.word	0x000099f0
        /*0aa8*/ 	.word	0x00000002
        /*0aac*/ 	.word	0x00000130
        /*0ab0*/ 	.short	0x010a
        /*0ab2*/ 	.byte	0xff
	.zero		1


	//   ....[155]....
        /*0ab4*/ 	.word	0x00009a50
        /*0ab8*/ 	.word	0x00000002
        /*0abc*/ 	.word	0x00000138
        /*0ac0*/ 	.short	0x010a
        /*0ac2*/ 	.byte	0xff
	.zero		1


	//   ....[156]....
        /*0ac4*/ 	.word	0x00009ab0
        /*0ac8*/ 	.word	0x00000002
        /*0acc*/ 	.word	0x00000140
        /*0ad0*/ 	.short	0x010a
        /*0ad2*/ 	.byte	0xff
	.zero		1


	//   ....[157]....
        /*0ad4*/ 	.word	0x00009b10
        /*0ad8*/ 	.word	0x00000002
        /*0adc*/ 	.word	0x00000148
        /*0ae0*/ 	.short	0x010a
        /*0ae2*/ 	.byte	0xff
	.zero		1


	//   ....[158]....
        /*0ae4*/ 	.word	0x00009b70
        /*0ae8*/ 	.word	0x00000000
        /*0aec*/ 	.word	0x00000130
        /*0af0*/ 	.short	0x010a
        /*0af2*/ 	.byte	0xff
	.zero		1


	//   ....[159]....
        /*0af4*/ 	.word	0x00009bd0
        /*0af8*/ 	.word	0x00000000
        /*0afc*/ 	.word	0x00000138
        /*0b00*/ 	.short	0x010a
        /*0b02*/ 	.byte	0xff
	.zero		1


	//   ....[160]....
        /*0b04*/ 	.word	0x00009c30
        /*0b08*/ 	.word	0x00000000
        /*0b0c*/ 	.word	0x00000140
        /*0b10*/ 	.short	0x010a
        /*0b12*/ 	.byte	0xff
	.zero		1


	//   ....[161]....
        /*0b14*/ 	.word	0x00009c90
        /*0b18*/ 	.word	0x00000000
        /*0b1c*/ 	.word	0x00000160
        /*0b20*/ 	.short	0x010a
        /*0b22*/ 	.byte	0xff
	.zero		1


	//   ....[162]....
        /*0b24*/ 	.word	0x00009cf0
        /*0b28*/ 	.word	0x00000002
        /*0b2c*/ 	.word	0x00000110
        /*0b30*/ 	.short	0x010a
        /*0b32*/ 	.byte	0xff
	.zero		1


	//   ....[163]....
        /*0b34*/ 	.word	0x00009d40
        /*0b38*/ 	.word	0x00000046
        /*0b3c*/ 	.word	0x00000170
        /*0b40*/ 	.short	0x010a
        /*0b42*/ 	.byte	0xff
	.zero		1


	//   ....[164]....
        /*0b44*/ 	.word	0x00009d90
        /*0b48*/ 	.word	0x00000004
        /*0b4c*/ 	.word	0x00000110
        /*0b50*/ 	.short	0x010a
        /*0b52*/ 	.byte	0xff
	.zero		1


	//   ....[165]....
        /*0b54*/ 	.word	0x00009de0
        /*0b58*/ 	.word	0x00000002
        /*0b5c*/ 	.word	0x00000110
        /*0b60*/ 	.short	0x010a
        /*0b62*/ 	.byte	0xff
	.zero		1


	//   ....[166]....
        /*0b64*/ 	.word	0x00009e30
        /*0b68*/ 	.word	0x00000003
        /*0b6c*/ 	.word	0x00000110
        /*0b70*/ 	.short	0x010a
        /*0b72*/ 	.byte	0xff
	.zero		1


	//----- nvinfo : EIATTR_NUM_MBARRIERS
	.align		4
.L_47:
        /*0b74*/ 	.byte	0x03, 0x38
        /*0b76*/ 	.short	0x0032


	//----- nvinfo : EIATTR_EXIT_INSTR_OFFSETS
	.align		4
        /*0b78*/ 	.byte	0x04, 0x1c
        /*0b7a*/ 	.short	(.L_49 - .L_48)


	//   ....[0]....
.L_48:
        /*0b7c*/ 	.word	0x00003450


	//   ....[1]....
        /*0b80*/ 	.word	0x00003700


	//   ....[2]....
        /*0b84*/ 	.word	0x00003760


	//   ....[3]....
        /*0b88*/ 	.word	0x000044b0


	//   ....[4]....
        /*0b8c*/ 	.word	0x00005780


	//   ....[5]....
        /*0b90*/ 	.word	0x000057c0


	//   ....[6]....
        /*0b94*/ 	.word	0x00008e20


	//   ....[7]....
        /*0b98*/ 	.word	0x00008ea0


	//   ....[8]....
        /*0b9c*/ 	.word	0x00008ed0


	//   ....[9]....
        /*0ba0*/ 	.word	0x00008f50


	//----- nvinfo : EIATTR_MAX_THREADS
	.align		4
.L_49:
        /*0ba4*/ 	.byte	0x04, 0x05
        /*0ba6*/ 	.short	(.L_51 - .L_50)
.L_50:
        /*0ba8*/ 	.word	0x00000100
        /*0bac*/ 	.word	0x00000001
        /*0bb0*/ 	.word	0x00000001


	//----- nvinfo : EIATTR_CRS_STACK_SIZE
	.align		4
.L_51:
        /*0bb4*/ 	.byte	0x04, 0x1e
        /*0bb6*/ 	.short	(.L_53 - .L_52)
.L_52:
        /*0bb8*/ 	.word	0x00000000


	//----- nvinfo : EIATTR_CBANK_PARAM_SIZE
	.align		4
.L_53:
        /*0bbc*/ 	.byte	0x03, 0x19
        /*0bbe*/ 	.short	0x0800


	//----- nvinfo : EIATTR_PARAM_CBANK
	.align		4
        /*0bc0*/ 	.byte	0x04, 0x0a
        /*0bc2*/ 	.short	(.L_55 - .L_54)
	.align		4
.L_54:
        /*0bc4*/ 	.word	index@(.nv.constant0._ZN7cutlass13device_kernelINS_4conv6kernel13ConvUniversalINS1_16ConvProblemShapeILNS1_8OperatorE0ELi2EEENS1_10collective14CollectiveConvINS1_47MainloopSm100TmaUmmaWarpSpecializedImplicitGemmILS5_0ELi17ELi2ELi1ELi2EN4cute5tupleIJNSA_1CILi2EEENSC_ILi1EEESE_EEEEENSB_IJNSC_ILi64EEENSC_ILi128EEENSB_IJNSC_ILi32EEEEEEEEENS_6half_tESM_NSA_8TiledMMAINSA_8MMA_AtomIJNSA_20SM100_MMA_F16BF16_SSISM_SM_fLi64ELi128ELNSA_4UMMA5MajorE0ELSR_0ELNSQ_7ScaleInE0ELSS_0EEEEEENSA_6LayoutINSB_IJSE_SE_SE_EEENSB_IJNSC_ILi0EEESX_SX_EEEEENSB_IJNSA_10UnderscoreES10_S10_EEEEENS7_6detail27Sm100ImplicitGemmTileTraitsINSA_20SM90_TMA_LOAD_IM2COLENSA_14ComposedLayoutINSA_7SwizzleILi2ELi4ELi3EEENSA_18smem_ptr_flag_bitsILi16EEENSV_INSB_IJNSC_ILi8EEESJ_EEENSB_IJSJ_SE_EEEEEEEvEENS14_INSA_23SM90_TMA_LOAD_MULTICASTES1F_vEEEENS_8epilogue10collective18CollectiveEpilogueINS1K_23Sm100TmaWarpSpecializedILi4ELi2ELi16ELb1ELb0EEEJSL_NSB_IJNSV_ISH_SE_EENSV_ISJ_SE_EEEEESM_NSB_IJNSB_IJlllEEESE_SX_EEESM_S1T_NS1K_6fusion15FusionCallbacksIS1O_NS1U_17LinearCombinationISM_fSM_fLNS_15FloatRoundStyleE2EEESL_S1R_JEEENSA_5SM1004TMEM4LOAD26SM100_TMEM_LOAD_16dp256b4xES15_S1F_NSA_17SM75_U32x4_LDSM_NENSA_21SM90_TMA_STORE_IM2COLES1F_NSA_17SM90_U32x4_STSM_NENSA_39AutoVectorizingCopyWithAssumedAlignmentILi128EEEEEEvvEEEEvNT_6ParamsE)
        /*0bc8*/ 	.short	0x0380
        /*0bca*/ 	.short	0x0800


	//----- nvinfo : EIATTR_SW_WAR
	.align		4
.L_55:
        /*0bcc*/ 	.byte	0x04, 0x36
        /*0bce*/ 	.short	(.L_57 - .L_56)
.L_56:
        /*0bd0*/ 	.word	0x00000008
.L_57:


//--------------------- .nv.callgraph             --------------------------
	.section	.nv.callgraph,"",@"SHT_CUDA_CALLGRAPH"
	.align	4
	.sectionentsize	8
	.align		4
        /*0000*/ 	.word	0x00000000
	.align		4
        /*0004*/ 	.word	0xffffffff
	.align		4
        /*0008*/ 	.word	index@(_ZN7cutlass13device_kernelINS_4conv6kernel13ConvUniversalINS1_16ConvProblemShapeILNS1_8OperatorE0ELi2EEENS1_10collective14CollectiveConvINS1_47MainloopSm100TmaUmmaWarpSpecializedImplicitGemmILS5_0ELi17ELi2ELi1ELi2EN4cute5tupleIJNSA_1CILi2EEENSC_ILi1EEESE_EEEEENSB_IJNSC_ILi64EEENSC_ILi128EEENSB_IJNSC_ILi32EEEEEEEEENS_6half_tESM_NSA_8TiledMMAINSA_8MMA_AtomIJNSA_20SM100_MMA_F16BF16_SSISM_SM_fLi64ELi128ELNSA_4UMMA5MajorE0ELSR_0ELNSQ_7ScaleInE0ELSS_0EEEEEENSA_6LayoutINSB_IJSE_SE_SE_EEENSB_IJNSC_ILi0EEESX_SX_EEEEENSB_IJNSA_10UnderscoreES10_S10_EEEEENS7_6detail27Sm100ImplicitGemmTileTraitsINSA_20SM90_TMA_LOAD_IM2COLENSA_14ComposedLayoutINSA_7SwizzleILi2ELi4ELi3EEENSA_18smem_ptr_flag_bitsILi16EEENSV_INSB_IJNSC_ILi8EEESJ_EEENSB_IJSJ_SE_EEEEEEEvEENS14_INSA_23SM90_TMA_LOAD_MULTICASTES1F_vEEEENS_8epilogue10collective18CollectiveEpilogueINS1K_23Sm100TmaWarpSpecializedILi4ELi2ELi16ELb1ELb0EEEJSL_NSB_IJNSV_ISH_SE_EENSV_ISJ_SE_EEEEESM_NSB_IJNSB_IJlllEEESE_SX_EEESM_S1T_NS1K_6fusion15FusionCallbacksIS1O_NS1U_17LinearCombinationISM_fSM_fLNS_15FloatRoundStyleE2EEESL_S1R_JEEENSA_5SM1004TMEM4LOAD26SM100_TMEM_LOAD_16dp256b4xES15_S1F_NSA_17SM75_U32x4_LDSM_NENSA_21SM90_TMA_STORE_IM2COLES1F_NSA_17SM90_U32x4_STSM_NENSA_39AutoVectorizingCopyWithAssumedAlignmentILi128EEEEEEvvEEEEvNT_6ParamsE)
	.align		4
        /*000c*/ 	.word	index@(__assertfail)
	.align		4
        /*0010*/ 	.word	0x00000000
	.align		4
        /*0014*/ 	.word	0xfffffffe
	.align		4
        /*0018*/ 	.word	0x00000000
	.align		4
        /*001c*/ 	.word	0xfffffffd
	.align		4
        /*0020*/ 	.word	0x00000000
	.align		4
        /*0024*/ 	.word	0xfffffffc


//--------------------- .nv.constant4             --------------------------
	.section	.nv.constant4,"a",@progbits
	.align	8
	.align		8
.nv.constant4:
        /*0000*/ 	.dword	__assertfail
	.align		8
        /*0008*/ 	.dword	__unnamed_1
	.align		8
        /*0010*/ 	.dword	__unnamed_2
	.align		8
        /*0018*/ 	.dword	_ZN39_INTERNAL_906dc564_4_k_cu_cea32de4_32274cuda3std3__45__cpo5beginE
	.align		8
        /*0020*/ 	.dword	_ZN39_INTERNAL_906dc564_4_k_cu_cea32de4_32274cuda3std3__45__cpo3endE
	.align		8
        /*0028*/ 	.dword	_ZN39_INTERNAL_906dc564_4_k_cu_cea32de4_32274cuda3std3__45__cpo6cbeginE
	.align		8
        /*0030*/ 	.dword	_ZN39_INTERNAL_906dc564_4_k_cu_cea32de4_32274cuda3std3__45__cpo4cendE
	.align		8
        /*0038*/ 	.dword	_ZN39_INTERNAL_906dc564_4_k_cu_cea32de4_32274cuda3std3__441_GLOBAL__N__906dc564_4_k_cu_cea32de4_32276ignoreE
	.align		8
        /*0040*/ 	.dword	_ZN39_INTERNAL_906dc564_4_k_cu_cea32de4_32274cuda3std3__419piecewise_constructE
	.align		8
        /*0048*/ 	.dword	_ZN39_INTERNAL_906dc564_4_k_cu_cea32de4_32274cuda3std3__48in_placeE
	.align		8
        /*0050*/ 	.dword	_ZN39_INTERNAL_906dc564_4_k_cu_cea32de4_32274cuda3std6ranges3__45__cpo4swapE
	.align		8
        /*0058*/ 	.dword	_ZN39_INTERNAL_906dc564_4_k_cu_cea32de4_32274cuda3std6ranges3__45__cpo9iter_moveE
	.align		8
        /*0060*/ 	.dword	_ZN39_INTERNAL_906dc564_4_k_cu_cea32de4_32274cute7productE
	.align		8
        /*0068*/ 	.dword	_ZN39_INTERNAL_906dc564_4_k_cu_cea32de4_32274cute1_E
	.align		8
        /*0070*/ 	.dword	$str$27
	.align		8
        /*0078*/ 	.dword	$str$28
	.align		8
        /*0080*/ 	.dword	$str$29
	.align		8
        /*0088*/ 	.dword	$str$30


//--------------------- .text._ZN7cutlass13device_kernelINS_4conv6kernel13ConvUniversalINS1_16ConvProblemShapeILNS1_8OperatorE0ELi2EEENS1_10collective14CollectiveConvINS1_47MainloopSm100TmaUmmaWarpSpecializedImplicitGemmILS5_0ELi17ELi2ELi1ELi2EN4cute5tupleIJNSA_1CILi2EEENSC_ILi1EEESE_EEEEENSB_IJNSC_ILi64EEENSC_ILi128EEENSB_IJNSC_ILi32EEEEEEEEENS_6half_tESM_NSA_8TiledMMAINSA_8MMA_AtomIJNSA_20SM100_MMA_F16BF16_SSISM_SM_fLi64ELi128ELNSA_4UMMA5MajorE0ELSR_0ELNSQ_7ScaleInE0ELSS_0EEEEEENSA_6LayoutINSB_IJSE_SE_SE_EEENSB_IJNSC_ILi0EEESX_SX_EEEEENSB_IJNSA_10UnderscoreES10_S10_EEEEENS7_6detail27Sm100ImplicitGemmTileTraitsINSA_20SM90_TMA_LOAD_IM2COLENSA_14ComposedLayoutINSA_7SwizzleILi2ELi4ELi3EEENSA_18smem_ptr_flag_bitsILi16EEENSV_INSB_IJNSC_ILi8EEESJ_EEENSB_IJSJ_SE_EEEEEEEvEENS14_INSA_23SM90_TMA_LOAD_MULTICASTES1F_vEEEENS_8epilogue10collective18CollectiveEpilogueINS1K_23Sm100TmaWarpSpecializedILi4ELi2ELi16ELb1ELb0EEEJSL_NSB_IJNSV_ISH_SE_EENSV_ISJ_SE_EEEEESM_NSB_IJNSB_IJlllEEESE_SX_EEESM_S1T_NS1K_6fusion15FusionCallbacksIS1O_NS1U_17LinearCombinationISM_fSM_fLNS_15FloatRoundStyleE2EEESL_S1R_JEEENSA_5SM1004TMEM4LOAD26SM100_TMEM_LOAD_16dp256b4xES15_S1F_NSA_17SM75_U32x4_LDSM_NENSA_21SM90_TMA_STORE_IM2COLES1F_NSA_17SM90_U32x4_STSM_NENSA_39AutoVectorizingCopyWithAssumedAlignmentILi128EEEEEEvvEEEEvNT_6ParamsE --------------------------
	.section	.text._ZN7cutlass13device_kernelINS_4conv6kernel13ConvUniversalINS1_16ConvProblemShapeILNS1_8OperatorE0ELi2EEENS1_10collective14CollectiveConvINS1_47MainloopSm100TmaUmmaWarpSpecializedImplicitGemmILS5_0ELi17ELi2ELi1ELi2EN4cute5tupleIJNSA_1CILi2EEENSC_ILi1EEESE_EEEEENSB_IJNSC_ILi64EEENSC_ILi128EEENSB_IJNSC_ILi32EEEEEEEEENS_6half_tESM_NSA_8TiledMMAINSA_8MMA_AtomIJNSA_20SM100_MMA_F16BF16_SSISM_SM_fLi64ELi128ELNSA_4UMMA5MajorE0ELSR_0ELNSQ_7ScaleInE0ELSS_0EEEEEENSA_6LayoutINSB_IJSE_SE_SE_EEENSB_IJNSC_ILi0EEESX_SX_EEEEENSB_IJNSA_10UnderscoreES10_S10_EEEEENS7_6detail27Sm100ImplicitGemmTileTraitsINSA_20SM90_TMA_LOAD_IM2COLENSA_14ComposedLayoutINSA_7SwizzleILi2ELi4ELi3EEENSA_18smem_ptr_flag_bitsILi16EEENSV_INSB_IJNSC_ILi8EEESJ_EEENSB_IJSJ_SE_EEEEEEEvEENS14_INSA_23SM90_TMA_LOAD_MULTICASTES1F_vEEEENS_8epilogue10collective18CollectiveEpilogueINS1K_23Sm100TmaWarpSpecializedILi4ELi2ELi16ELb1ELb0EEEJSL_NSB_IJNSV_ISH_SE_EENSV_ISJ_SE_EEEEESM_NSB_IJNSB_IJlllEEESE_SX_EEESM_S1T_NS1K_6fusion15FusionCallbacksIS1O_NS1U_17LinearCombinationISM_fSM_fLNS_15FloatRoundStyleE2EEESL_S1R_JEEENSA_5SM1004TMEM4LOAD26SM100_TMEM_LOAD_16dp256b4xES15_S1F_NSA_17SM75_U32x4_LDSM_NENSA_21SM90_TMA_STORE_IM2COLES1F_NSA_17SM90_U32x4_STSM_NENSA_39AutoVectorizingCopyWithAssumedAlignmentILi128EEEEEEvvEEEEvNT_6ParamsE,"ax",@progbits
	.align	128
.text._ZN7cutlass13device_kernelINS_4conv6kernel13ConvUniversalINS1_16ConvProblemShapeILNS1_8OperatorE0ELi2EEENS1_10collective14CollectiveConvINS1_47MainloopSm100TmaUmmaWarpSpecializedImplicitGemmILS5_0ELi17ELi2ELi1ELi2EN4cute5tupleIJNSA_1CILi2EEENSC_ILi1EEESE_EEEEENSB_IJNSC_ILi64EEENSC_ILi128EEENSB_IJNSC_ILi32EEEEEEEEENS_6half_tESM_NSA_8TiledMMAINSA_8MMA_AtomIJNSA_20SM100_MMA_F16BF16_SSISM_SM_fLi64ELi128ELNSA_4UMMA5MajorE0ELSR_0ELNSQ_7ScaleInE0ELSS_0EEEEEENSA_6LayoutINSB_IJSE_SE_SE_EEENSB_IJNSC_ILi0EEESX_SX_EEEEENSB_IJNSA_10UnderscoreES10_S10_EEEEENS7_6detail27Sm100ImplicitGemmTileTraitsINSA_20SM90_TMA_LOAD_IM2COLENSA_14ComposedLayoutINSA_7SwizzleILi2ELi4ELi3EEENSA_18smem_ptr_flag_bitsILi16EEENSV_INSB_IJNSC_ILi8EEESJ_EEENSB_IJSJ_SE_EEEEEEEvEENS14_INSA_23SM90_TMA_LOAD_MULTICASTES1F_vEEEENS_8epilogue10collective18CollectiveEpilogueINS1K_23Sm100TmaWarpSpecializedILi4ELi2ELi16ELb1ELb0EEEJSL_NSB_IJNSV_ISH_SE_EENSV_ISJ_SE_EEEEESM_NSB_IJNSB_IJlllEEESE_SX_EEESM_S1T_NS1K_6fusion15FusionCallbacksIS1O_NS1U_17LinearCombinationISM_fSM_fLNS_15FloatRoundStyleE2EEESL_S1R_JEEENSA_5SM1004TMEM4LOAD26SM100_TMEM_LOAD_16dp256b4xES15_S1F_NSA_17SM75_U32x4_LDSM_NENSA_21SM90_TMA_STORE_IM2COLES1F_NSA_17SM90_U32x4_STSM_NENSA_39AutoVectorizingCopyWithAssumedAlignmentILi128EEEEEEvvEEEEvNT_6ParamsE:
        .type           _ZN7cutlass13device_kernelINS_4conv6kernel13ConvUniversalINS1_16ConvProblemShapeILNS1_8OperatorE0ELi2EEENS1_10collective14CollectiveConvINS1_47MainloopSm100TmaUmmaWarpSpecializedImplicitGemmILS5_0ELi17ELi2ELi1ELi2EN4cute5tupleIJNSA_1CILi2EEENSC_ILi1EEESE_EEEEENSB_IJNSC_ILi64EEENSC_ILi128EEENSB_IJNSC_ILi32EEEEEEEEENS_6half_tESM_NSA_8TiledMMAINSA_8MMA_AtomIJNSA_20SM100_MMA_F16BF16_SSISM_SM_fLi64ELi128ELNSA_4UMMA5MajorE0ELSR_0ELNSQ_7ScaleInE0ELSS_0EEEEEENSA_6LayoutINSB_IJSE_SE_SE_EEENSB_IJNSC_ILi0EEESX_SX_EEEEENSB_IJNSA_10UnderscoreES10_S10_EEEEENS7_6detail27Sm100ImplicitGemmTileTraitsINSA_20SM90_TMA_LOAD_IM2COLENSA_14ComposedLayoutINSA_7SwizzleILi2ELi4ELi3EEENSA_18smem_ptr_flag_bitsILi16EEENSV_INSB_IJNSC_ILi8EEESJ_EEENSB_IJSJ_SE_EEEEEEEvEENS14_INSA_23SM90_TMA_LOAD_MULTICASTES1F_vEEEENS_8epilogue10collective18CollectiveEpilogueINS1K_23Sm100TmaWarpSpecializedILi4ELi2ELi16ELb1ELb0EEEJSL_NSB_IJNSV_ISH_SE_EENSV_ISJ_SE_EEEEESM_NSB_IJNSB_IJlllEEESE_SX_EEESM_S1T_NS1K_6fusion15FusionCallbacksIS1O_NS1U_17LinearCombinationISM_fSM_fLNS_15FloatRoundStyleE2EEESL_S1R_JEEENSA_5SM1004TMEM4LOAD26SM100_TMEM_LOAD_16dp256b4xES15_S1F_NSA_17SM75_U32x4_LDSM_NENSA_21SM90_TMA_STORE_IM2COLES1F_NSA_17SM90_U32x4_STSM_NENSA_39AutoVectorizingCopyWithAssumedAlignmentILi128EEEEEEvvEEEEvNT_6ParamsE,@function
        .size           _ZN7cutlass13device_kernelINS_4conv6kernel13ConvUniversalINS1_16ConvProblemShapeILNS1_8OperatorE0ELi2EEENS1_10collective14CollectiveConvINS1_47MainloopSm100TmaUmmaWarpSpecializedImplicitGemmILS5_0ELi17ELi2ELi1ELi2EN4cute5tupleIJNSA_1CILi2EEENSC_ILi1EEESE_EEEEENSB_IJNSC_ILi64EEENSC_ILi128EEENSB_IJNSC_ILi32EEEEEEEEENS_6half_tESM_NSA_8TiledMMAINSA_8MMA_AtomIJNSA_20SM100_MMA_F16BF16_SSISM_SM_fLi64ELi128ELNSA_4UMMA5MajorE0ELSR_0ELNSQ_7ScaleInE0ELSS_0EEEEEENSA_6LayoutINSB_IJSE_SE_SE_EEENSB_IJNSC_ILi0EEESX_SX_EEEEENSB_IJNSA_10UnderscoreES10_S10_EEEEENS7_6detail27Sm100ImplicitGemmTileTraitsINSA_20SM90_TMA_LOAD_IM2COLENSA_14ComposedLayoutINSA_7SwizzleILi2ELi4ELi3EEENSA_18smem_ptr_flag_bitsILi16EEENSV_INSB_IJNSC_ILi8EEESJ_EEENSB_IJSJ_SE_EEEEEEEvEENS14_INSA_23SM90_TMA_LOAD_MULTICASTES1F_vEEEENS_8epilogue10collective18CollectiveEpilogueINS1K_23Sm100TmaWarpSpecializedILi4ELi2ELi16ELb1ELb0EEEJSL_NSB_IJNSV_ISH_SE_EENSV_ISJ_SE_EEEEESM_NSB_IJNSB_IJlllEEESE_SX_EEESM_S1T_NS1K_6fusion15FusionCallbacksIS1O_NS1U_17LinearCombinationISM_fSM_fLNS_15FloatRoundStyleE2EEESL_S1R_JEEENSA_5SM1004TMEM4LOAD26SM100_TMEM_LOAD_16dp256b4xES15_S1F_NSA_17SM75_U32x4_LDSM_NENSA_21SM90_TMA_STORE_IM2COLES1F_NSA_17SM90_U32x4_STSM_NENSA_39AutoVectorizingCopyWithAssumedAlignmentILi128EEEEEEvvEEEEvNT_6ParamsE,(.L_x_213 - _ZN7cutlass13device_kernelINS_4conv6kernel13ConvUniversalINS1_16ConvProblemShapeILNS1_8OperatorE0ELi2EEENS1_10collective14CollectiveConvINS1_47MainloopSm100TmaUmmaWarpSpecializedImplicitGemmILS5_0ELi17ELi2ELi1ELi2EN4cute5tupleIJNSA_1CILi2EEENSC_ILi1EEESE_EEEEENSB_IJNSC_ILi64EEENSC_ILi128EEENSB_IJNSC_ILi32EEEEEEEEENS_6half_tESM_NSA_8TiledMMAINSA_8MMA_AtomIJNSA_20SM100_MMA_F16BF16_SSISM_SM_fLi64ELi128ELNSA_4UMMA5MajorE0ELSR_0ELNSQ_7ScaleInE0ELSS_0EEEEEENSA_6LayoutINSB_IJSE_SE_SE_EEENSB_IJNSC_ILi0EEESX_SX_EEEEENSB_IJNSA_10UnderscoreES10_S10_EEEEENS7_6detail27Sm100ImplicitGemmTileTraitsINSA_20SM90_TMA_LOAD_IM2COLENSA_14ComposedLayoutINSA_7SwizzleILi2ELi4ELi3EEENSA_18smem_ptr_flag_bitsILi16EEENSV_INSB_IJNSC_ILi8EEESJ_EEENSB_IJSJ_SE_EEEEEEEvEENS14_INSA_23SM90_TMA_LOAD_MULTICASTES1F_vEEEENS_8epilogue10collective18CollectiveEpilogueINS1K_23Sm100TmaWarpSpecializedILi4ELi2ELi16ELb1ELb0EEEJSL_NSB_IJNSV_ISH_SE_EENSV_ISJ_SE_EEEEESM_NSB_IJNSB_IJlllEEESE_SX_EEESM_S1T_NS1K_6fusion15FusionCallbacksIS1O_NS1U_17LinearCombinationISM_fSM_fLNS_15FloatRoundStyleE2EEESL_S1R_JEEENSA_5SM1004TMEM4LOAD26SM100_TMEM_LOAD_16dp256b4xES15_S1F_NSA_17SM75_U32x4_LDSM_NENSA_21SM90_TMA_STORE_IM2COLES1F_NSA_17SM90_U32x4_STSM_NENSA_39AutoVectorizingCopyWithAssumedAlignmentILi128EEEEEEvvEEEEvNT_6ParamsE)
        .other          _ZN7cutlass13device_kernelINS_4conv6kernel13ConvUniversalINS1_16ConvProblemShapeILNS1_8OperatorE0ELi2EEENS1_10collective14CollectiveConvINS1_47MainloopSm100TmaUmmaWarpSpecializedImplicitGemmILS5_0ELi17ELi2ELi1ELi2EN4cute5tupleIJNSA_1CILi2EEENSC_ILi1EEESE_EEEEENSB_IJNSC_ILi64EEENSC_ILi128EEENSB_IJNSC_ILi32EEEEEEEEENS_6half_tESM_NSA_8TiledMMAINSA_8MMA_AtomIJNSA_20SM100_MMA_F16BF16_SSISM_SM_fLi64ELi128ELNSA_4UMMA5MajorE0ELSR_0ELNSQ_7ScaleInE0ELSS_0EEEEEENSA_6LayoutINSB_IJSE_SE_SE_EEENSB_IJNSC_ILi0EEESX_SX_EEEEENSB_IJNSA_10UnderscoreES10_S10_EEEEENS7_6detail27Sm100ImplicitGemmTileTraitsINSA_20SM90_TMA_LOAD_IM2COLENSA_14ComposedLayoutINSA_7SwizzleILi2ELi4ELi3EEENSA_18smem_ptr_flag_bitsILi16EEENSV_INSB_IJNSC_ILi8EEESJ_EEENSB_IJSJ_SE_EEEEEEEvEENS14_INSA_23SM90_TMA_LOAD_MULTICASTES1F_vEEEENS_8epilogue10collective18CollectiveEpilogueINS1K_23Sm100TmaWarpSpecializedILi4ELi2ELi16ELb1ELb0EEEJSL_NSB_IJNSV_ISH_SE_EENSV_ISJ_SE_EEEEESM_NSB_IJNSB_IJlllEEESE_SX_EEESM_S1T_NS1K_6fusion15FusionCallbacksIS1O_NS1U_17LinearCombinationISM_fSM_fLNS_15FloatRoundStyleE2EEESL_S1R_JEEENSA_5SM1004TMEM4LOAD26SM100_TMEM_LOAD_16dp256b4xES15_S1F_NSA_17SM75_U32x4_LDSM_NENSA_21SM90_TMA_STORE_IM2COLES1F_NSA_17SM90_U32x4_STSM_NENSA_39AutoVectorizingCopyWithAssumedAlignmentILi128EEEEEEvvEEEEvNT_6ParamsE,@"STO_CUDA_ENTRY STV_DEFAULT"
_ZN7cutlass13device_kernelINS_4conv6kernel13ConvUniversalINS1_16ConvProblemShapeILNS1_8OperatorE0ELi2EEENS1_10collective14CollectiveConvINS1_47MainloopSm100TmaUmmaWarpSpecializedImplicitGemmILS5_0ELi17ELi2ELi1ELi2EN4cute5tupleIJNSA_1CILi2EEENSC_ILi1EEESE_EEEEENSB_IJNSC_ILi64EEENSC_ILi128EEENSB_IJNSC_ILi32EEEEEEEEENS_6half_tESM_NSA_8TiledMMAINSA_8MMA_AtomIJNSA_20SM100_MMA_F16BF16_SSISM_SM_fLi64ELi128ELNSA_4UMMA5MajorE0ELSR_0ELNSQ_7ScaleInE0ELSS_0EEEEEENSA_6LayoutINSB_IJSE_SE_SE_EEENSB_IJNSC_ILi0EEESX_SX_EEEEENSB_IJNSA_10UnderscoreES10_S10_EEEEENS7_6detail27Sm100ImplicitGemmTileTraitsINSA_20SM90_TMA_LOAD_IM2COLENSA_14ComposedLayoutINSA_7SwizzleILi2ELi4ELi3EEENSA_18smem_ptr_flag_bitsILi16EEENSV_INSB_IJNSC_ILi8EEESJ_EEENSB_IJSJ_SE_EEEEEEEvEENS14_INSA_23SM90_TMA_LOAD_MULTICASTES1F_vEEEENS_8epilogue10collective18CollectiveEpilogueINS1K_23Sm100TmaWarpSpecializedILi4ELi2ELi16ELb1ELb0EEEJSL_NSB_IJNSV_ISH_SE_EENSV_ISJ_SE_EEEEESM_NSB_IJNSB_IJlllEEESE_SX_EEESM_S1T_NS1K_6fusion15FusionCallbacksIS1O_NS1U_17LinearCombinationISM_fSM_fLNS_15FloatRoundStyleE2EEESL_S1R_JEEENSA_5SM1004TMEM4LOAD26SM100_TMEM_LOAD_16dp256b4xES15_S1F_NSA_17SM75_U32x4_LDSM_NENSA_21SM90_TMA_STORE_IM2COLES1F_NSA_17SM90_U32x4_STSM_NENSA_39AutoVectorizingCopyWithAssumedAlignmentILi128EEEEEEvvEEEEvNT_6ParamsE:
[----:B------:R-:W1:Y:S01]  /*0000*/  LDC R1, c[0x0][0x37c] ;  /* 0x0000df00ff017b82 */ /* 0x000e620000000800 */
[----:B------:R-:W2:Y:S01]  /*0010*/  S2R R48, SR_TID.X ;  /* 0x0000000000307919 */ /* 0x000ea20000002100 */
[----:B------:R-:W3:Y:S01]  /*0020*/  LDCU.64 UR8, c[0x0][0x890] ;  /* 0x00011200ff0877ac */ /* 0x000ee20008000a00 */
[----:B-1----:R-:W-:Y:S01]  /*0030*/  VIADD R1, R1, 0xfffffff8 ;  /* 0xfffffff801017836 */ /* 0x002fe20000000000 */
[----:B------:R-:W-:Y:S02]  /*0040*/  PRMT R49, RZ, 0x7610, R49 ;  /* 0x00007610ff317816 */ /* 0x000fe40000000031 */
[----:B------:R-:W-:Y:S01]  /*0050*/  ELECT P3, URZ, PT ;  /* 0x0000000000ff782f */ /* 0x000fe20003860000 */
[----:B---3--:R-:W-:-:S04]  /*0060*/  UISETP.NE.U32.AND UP0, UPT, UR8, URZ, UPT ;  /* 0x000000ff0800728c */ /* 0x008fc8000bf05070 */
[----:B------:R-:W-:Y:S01]  /*0070*/  UISETP.NE.AND.EX UP0, UPT, UR9, URZ, UPT, UP0 ;  /* 0x000000ff0900728c */ /* 0x000fe2000bf05300 */
[----:B--2---:R-:W-:-:S05]  /*0080*/  SHF.R.U32.HI R50, RZ, 0x5, R48 ;  /* 0x00000005ff327819 */ /* 0x004fca0000011630 */
[----:B------:R-:W1:Y:S02]  /*0090*/  SHFL.IDX PT, R0, R50, RZ, 0x1f ;  /* 0x00001fff32007589 */ /* 0x000e6400000e0000 */
[----:B-1----:R-:W-:Y:S01]  /*00a0*/  R2UR UR18, R0 ;  /* 0x00000000001272ca */ /* 0x002fe200000e0000 */
[----:B------:R-:W-:-:S14]  /*00b0*/  BRA.U UP0, `(.L_x_0) ;  /* 0x0000000100307547 */ /* 0x000fdc000b800000 */
[----:B------:R-:W1:Y:S02]  /*00c0*/  LDCU.64 UR4, c[0x0][0x888] ;  /* 0x00011100ff0477ac */ /* 0x000e640008000a00 */
[----:B-1----:R-:W-:-:S04]  /*00d0*/  UISETP.NE.U32.AND UP0, UPT, UR4, URZ, UPT ;  /* 0x000000ff0400728c */ /* 0x002fc8000bf05070 */
[----:B------:R-:W-:-:S09]  /*00e0*/  UISETP.NE.AND.EX UP0, UPT, UR5, URZ, UPT, UP0 ;  /* 0x000000ff0500728c */ /* 0x000fd2000bf05300 */
[----:B------:R-:W-:Y:S05]  /*00f0*/  BRA.U !UP0, `(.L_x_1) ;  /* 0x0000000108147547 */ /* 0x000fea000b800000 */
[----:B------:R-:W1:Y:S01]  /*0100*/  LDC.64 R2, c[0x0][0x888] ;  /* 0x00022200ff027b82 */ /* 0x000e620000000a00 */
[----:B------:R-:W1:Y:S02]  /*0110*/  LDCU.64 UR4, c[0x0][0x358] ;  /* 0x00006b00ff0477ac */ /* 0x000e640008000a00 */
[----:B-1----:R1:W5:Y:S01]  /*0120*/  LDG.E R27, desc[UR4][R2.64] ;  /* 0x00000004021b7981 */ /* 0x002362000c1e1900 */
[----:B------:R-:W-:Y:S01]  /*0130*/  HFMA2 R49, -RZ, RZ, 0, 5.9604644775390625e-08 ;  /* 0x00000001ff317431 */ /* 0x000fe200000001ff */
[----:B------:R-:W-:Y:S05]  /*0140*/  BRA `(.L_x_0) ;  /* 0x00000000000c7947 */ /* 0x000fea0003800000 */
.L_x_1:
[----:B------:R-:W1:Y:S01]  /*0150*/  LDCU UR4, c[0x0][0x880] ;  /* 0x00011000ff0477ac */ /* 0x000e620008000800 */
[----:B------:R-:W-:Y:S01]  /*0160*/  HFMA2 R49, -RZ, RZ, 0, 5.9604644775390625e-08 ;  /* 0x00000001ff317431 */ /* 0x000fe200000001ff */
[----:B-1----:R-:W-:-:S07]  /*0170*/  MOV R27, UR4 ;  /* 0x00000004001b7c02 */ /* 0x002fce0008000f00 */
.L_x_0:
[----:B------:R-:W2:Y:S02]  /*0180*/  LDCU.64 UR4, c[0x0][0x8b0] ;  /* 0x00011600ff0477ac */ /* 0x000ea40008000a00 */
[----:B--2---:R-:W-:-:S04]  /*0190*/  UISETP.NE.U32.AND UP0, UPT, UR4, URZ, UPT ;  /* 0x000000ff0400728c */ /* 0x004fc8000bf05070 */
[----:B------:R-:W-:-:S09]  /*01a0*/  UISETP.NE.AND.EX UP0, UPT, UR5, URZ, UPT, UP0 ;  /* 0x000000ff0500728c */ /* 0x000fd2000bf05300 */
[----:B------:R-:W-:Y:S05]  /*01b0*/  BRA.U UP0, `(.L_x_2) ;  /* 0x0000000100287547 */ /* 0x000fea000b800000 */
[----:B------:R-:W2:Y:S02]  /*01c0*/  LDCU.64 UR4, c[0x0][0x8a8] ;  /* 0x00011500ff0477ac */ /* 0x000ea40008000a00 */
[----:B--2---:R-:W-:-:S04]  /*01d0*/  UISETP.NE.U32.AND UP0, UPT, UR4, URZ, UPT ;  /* 0x000000ff0400728c */ /* 0x004fc8000bf05070 */
[----:B------:R-:W-:-:S09]  /*01e0*/  UISETP.NE.AND.EX UP0, UPT, UR5, URZ, UPT, UP0 ;  /* 0x000000ff0500728c */ /* 0x000fd2000bf05300 */
[----:B------:R-:W-:Y:S05]  /*01f0*/  BRA.U !UP0, `(.L_x_3) ;  /* 0x0000000108107547 */ /* 0x000fea000b800000 */
[----:B------:R-:W2:Y:S01]  /*0200*/  LDC.64 R24, c[0x0][0x8a8] ;  /* 0x00022a00ff187b82 */ /* 0x000ea20000000a00 */
[----:B------:R-:W2:Y:S02]  /*0210*/  LDCU.64 UR4, c[0x0][0x358] ;  /* 0x00006b00ff0477ac */ /* 0x000ea40008000a00 */
[----:B--2---:R2:W5:Y:S01]  /*0220*/  LDG.E R24, desc[UR4][R24.64] ;  /* 0x0000000418187981 */ /* 0x004562000c1e1900 */
[----:B------:R-:W-:Y:S05]  /*0230*/  BRA `(.L_x_2) ;  /* 0x0000000000087947 */ /* 0x000fea0003800000 */
.L_x_3:
[----:B------:R-:W2:Y:S02]  /*0240*/  LDCU UR4, c[0x0][0x8a0] ;  /* 0x00011400ff0477ac */ /* 0x000ea40008000800 */
[----:B--2---:R-:W-:Y:S02]  /*0250*/  MOV R24, UR4 ;  /* 0x0000000400187c02 */ /* 0x004fe40008000f00 */
.L_x_2:
[----:B------:R-:W-:Y:S01]  /*0260*/  IMAD.U32 R0, RZ, RZ, UR18 ;  /* 0x00000012ff007e24 */ /* 0x000fe2000f8e00ff */
[----:B------:R-:W-:Y:S04]  /*0270*/  BSSY.RECONVERGENT B0, `(.L_x_4) ;  /* 0x000000c000007945 */ /* 0x000fe80003800200 */
[C---:B------:R-:W-:Y:S02]  /*0280*/  ISETP.NE.OR P1, PT, R0.reuse, 0x1, !P3 ;  /* 0x000000010000780c */ /* 0x040fe40005f25670 */
[----:B------:R-:W-:-:S11]  /*0290*/  ISETP.NE.OR P0, PT, R0, 0x3, !P3 ;  /* 0x000000030000780c */ /* 0x000fd60005f05670 */
[----:B------:R-:W-:Y:S05]  /*02a0*/  @P1 BRA `(.L_x_5) ;  /* 0x0000000000201947 */ /* 0x000fea0003800000 */
[----:B------:R-:W3:Y:S02]  /*02b0*/  LDCU.64 UR4, c[0x0][0x348] ;  /* 0x00006900ff0477ac */ /* 0x000ee40008000a00 */
[----:B---3--:R-:W-:Y:S02]  /*02c0*/  UIADD3 UR6, UP1, UPT, UR4, 0x80, URZ ;  /* 0x0000008004067890 */ /* 0x008fe4000ff3e0ff */
[----:B------:R-:W-:Y:S02]  /*02d0*/  UIADD3 UR4, UP0, UPT, UR4, 0x180, URZ ;  /* 0x0000018004047890 */ /* 0x000fe4000ff1e0ff */
[----:B------:R-:W-:Y:S02]  /*02e0*/  UIADD3.X UR7, UPT, UPT, URZ, UR5, URZ, UP1, !UPT ;  /* 0x00000005ff077290 */ /* 0x000fe40008ffe4ff */
[----:B------:R-:W-:-:S07]  /*02f0*/  UIADD3.X UR5, UPT, UPT, URZ, UR5, URZ, UP0, !UPT ;  /* 0x00000005ff057290 */ /* 0x000fce00087fe4ff */
[----:B------:R3:W-:Y:S02]  /*0300*/  UTMACCTL.PF [UR6] ;  /* 0x00000000060079b9 */ /* 0x0007e40008040000 */
[----:B------:R3:W-:Y:S02]  /*0310*/  UTMACCTL.PF [UR4] ;  /* 0x00000000040079b9 */ /* 0x0007e40008040000 */
[----:B---3--:R-:W-:Y:S01]  /*0320*/  NOP ;  /* 0x0000000000007918 */ /* 0x008fe20000000000 */
.L_x_5:
[----:B------:R-:W-:Y:S05]  /*0330*/  BSYNC.RECONVERGENT B0 ;  /* 0x0000000000007941 */ /* 0x000fea0003800200 */
.L_x_4:
[----:B------:R-:W-:Y:S04]  /*0340*/  BSSY.RECONVERGENT B0, `(.L_x_6) ;  /* 0x000000a000007945 */ /* 0x000fe80003800200 */
        /* <DEDUP_REMOVED lines=9> */
.L_x_7:
[----:B------:R-:W-:Y:S05]  /*03e0*/  BSYNC.RECONVERGENT B0 ;  /* 0x0000000000007941 */ /* 0x000fea0003800200 */
.L_x_6:
[----:B------:R-:W3:Y:S01]  /*03f0*/  LDCU.64 UR4, c[0x0][0x888] ;  /* 0x00011100ff0477ac */ /* 0x000ee20008000a00 */
[----:B------:R-:W-:Y:S02]  /*0400*/  UISETP.EQ.U32.AND UP2, UPT, UR8, URZ, UPT ;  /* 0x000000ff0800728c */ /* 0x000fe4000bf42070 */
[----:B------:R-:W-:Y:S02]  /*0410*/  UPLOP3.LUT UP3, UPT, UPT, UPT, UPT, 0x80, 0x8 ;  /* 0x000000000008789c */ /* 0x000fe40003f6f070 */
[----:B---3--:R-:W-:-:S04]  /*0420*/  UISETP.NE.U32.AND UP0, UPT, UR4, URZ, UPT ;  /* 0x000000ff0400728c */ /* 0x008fc8000bf05070 */
[----:B------:R-:W-:-:S04]  /*0430*/  UISETP.NE.AND.EX UP1, UPT, UR5, URZ, UPT, UP0 ;  /* 0x000000ff0500728c */ /* 0x000fc8000bf25300 */
[----:B------:R-:W-:-:S04]  /*0440*/  UISETP.EQ.OR.EX UP4, UPT, UR9, URZ, !UP1, UP2 ;  /* 0x000000ff0900728c */ /* 0x000fc8000cf82720 */
[----:B------:R-:W-:-:S06]  /*0450*/  UP2UR UR4, UPR, URZ, 0x10 ;  /* 0x00000010ff047883 */ /* 0x000fcc0008000000 */
[----:B------:R-:W-:Y:S01]  /*0460*/  MOV R60, UR4 ;  /* 0x00000004003c7c02 */ /* 0x000fe20008000f00 */
[----:B------:R-:W-:Y:S06]  /*0470*/  BRA.U !UP4, `(.L_x_8) ;  /* 0x000000010c207547 */ /* 0x000fec000b800000 */
[----:B------:R-:W-:Y:S01]  /*0480*/  UISETP.NE.U32.AND UP2, UPT, UR8, URZ, UPT ;  /* 0x000000ff0800728c */ /* 0x000fe2000bf45070 */
[----:B-----5:R-:W-:Y:S01]  /*0490*/  FSETP.NEU.AND P0, PT, R27, RZ, PT ;  /* 0x000000ff1b00720b */ /* 0x020fe20003f0d000 */
[----:B------:R-:W-:Y:S02]  /*04a0*/  USEL UR4, URZ, 0xffffffff, UP1 ;  /* 0xffffffffff047887 */ /* 0x000fe40008800000 */
[----:B------:R-:W-:-:S10]  /*04b0*/  UISETP.NE.AND.EX UP2, UPT, UR9, URZ, UPT, UP2 ;  /* 0x000000ff0900728c */ /* 0x000fd4000bf45320 */
[----:B------:R-:W-:Y:S01]  /*04c0*/  VOTEU.ANY UP0, P0 ;  /* 0x0000000000ff7886 */ /* 0x000fe20000000100 */
[----:B------:R-:W-:-:S04]  /*04d0*/  @!UP2 USEL UR4, URZ, 0xffffffff, UP0 ;  /* 0xffffffffff04a887 */ /* 0x000fc80008000000 */
[----:B------:R-:W-:-:S04]  /*04e0*/  ULOP3.LUT UR4, UR4, 0x1, URZ, 0xc0, !UPT ;  /* 0x0000000104047892 */ /* 0x000fc8000f8ec0ff */
[----:B------:R-:W-:-:S11]  /*04f0*/  UISETP.NE.U32.AND UP3, UPT, UR4, 0x1, UPT ;  /* 0x000000010400788c */ /* 0x000fd6000bf65070 */
.L_x_8:
[----:B-1----:R-:W1:Y:S02]  /*0500*/  SHFL.IDX PT, R2, R50, RZ, 0x1f ;  /* 0x00001fff32027589 */ /* 0x002e6400000e0000 */
[----:B-1----:R-:W-:-:S13]  /*0510*/  ISETP.NE.AND P0, PT, R2, RZ, PT ;  /* 0x000000ff0200720c */ /* 0x002fda0003f05270 */
[----:B------:R-:W-:Y:S05]  /*0520*/  @P0 BRA `(.L_x_9) ;  /* 0x0000000000cc0947 */ /* 0x000fea0003800000 */
[----:B------:R-:W-:Y:S01]  /*0530*/  ELECT P0, URZ, PT ;  /* 0x0000000000ff782f */ /* 0x000fe20003800000 */
[----:B------:R-:W-:-:S12]  /*0540*/  BSSY.RECONVERGENT B0, `(.L_x_9) ;  /* 0x0000031000007945 */ /* 0x000fd80003800200 */
[----:B------:R-:W-:Y:S05]  /*0550*/  @!P0 BRA `(.L_x_10) ;  /* 0x0000000000bc8947 */ /* 0x000fea0003800000 */
[----:B------:R-:W1:Y:S01]  /*0560*/  S2UR UR4, SR_CgaCtaId ;  /* 0x00000000000479c3 */ /* 0x000e620000008800 */
[----:B------:R-:W-:Y:S01]  /*0570*/  UMOV UR5, 0x400 ;  /* 0x0000040000057882 */ /* 0x000fe20000000000 */
[----:B------:R-:W-:Y:S01]  /*0580*/  UMOV UR8, 0x1 ;  /* 0x0000000100087882 */ /* 0x000fe20000000000 */
[----:B------:R-:W-:Y:S01]  /*0590*/  UMOV UR6, 0x2 ;  /* 0x0000000200067882 */ /* 0x000fe20000000000 */
[----:B------:R-:W-:-:S04]  /*05a0*/  UIADD3 UR8, UPT, UPT, -UR8, 0x100000, URZ ;  /* 0x0010000008087890 */ /* 0x000fc8000fffe1ff */
[----:B------:R-:W-:Y:S02]  /*05b0*/  USHF.L.U32 UR9, UR8, 0xb, URZ ;  /* 0x0000000b08097899 */ /* 0x000fe400080006ff */
[----:B------:R-:W-:Y:S02]  /*05c0*/  USHF.L.U32 UR8, UR8, 0x1, URZ ;  /* 0x0000000108087899 */ /* 0x000fe400080006ff */
[----:B------:R-:W-:-:S04]  /*05d0*/  UIADD3 UR6, UPT, UPT, -UR6, 0x100000, URZ ;  /* 0x0010000006067890 */ /* 0x000fc8000fffe1ff */
[----:B------:R-:W-:Y:S02]  /*05e0*/  USHF.L.U32 UR7, UR6, 0xb, URZ ;  /* 0x0000000b06077899 */ /* 0x000fe400080006ff */
[----:B------:R-:W-:Y:S02]  /*05f0*/  USHF.L.U32 UR6, UR6, 0x1, URZ ;  /* 0x0000000106067899 */ /* 0x000fe400080006ff */
[----:B-1----:R-:W-:Y:S01]  /*0600*/  ULEA UR4, UR4, UR5, 0x18 ;  /* 0x0000000504047291 */ /* 0x002fe2000f8ec0ff */
[----:B------:R-:W1:Y:S11]  /*0610*/  FENCE.VIEW.ASYNC.S ;  /* 0x00000000000073c6 */ /* 0x000e760000000000 */
[----:B-1----:R1:W3:Y:S01]  /*0620*/  SYNCS.EXCH.64 URZ, [UR4], UR8 ;  /* 0x0000000804ff75b2 */ /* 0x0022e20008000100 */
[----:B------:R1:W4:Y:S01]  /*0630*/  SYNCS.EXCH.64 URZ, [UR4+0x88], UR6 ;  /* 0x0000880604ff75b2 */ /* 0x0003220008000100 */
[----:B------:R1:W1:Y:S01]  /*0640*/  SYNCS.EXCH.64 URZ, [UR4+0x8], UR8 ;  /* 0x0000080804ff75b2 */ /* 0x0002620008000100 */
        /* <DEDUP_REMOVED lines=31> */
[----:B---34-:R-:W-:Y:S01]  /*0840*/  NOP ;  /* 0x0000000000007918 */ /* 0x018fe20000000000 */
.L_x_10:
[----:B-1----:R-:W-:Y:S05]  /*0850*/  BSYNC.RECONVERGENT B0 ;  /* 0x0000000000007941 */ /* 0x002fea0003800200 */
.L_x_9:
[----:B------:R-:W1:Y:S01]  /*0860*/  SHFL.IDX PT, R2, R50, RZ, 0x1f ;  /* 0x00001fff32027589 */ /* 0x000e6200000e0000 */
[----:B------:R-:W-:Y:S01]  /*0870*/  NOP ;  /* 0x0000000000007918 */ /* 0x000fe20000000000 */
[----:B-1----:R-:W-:-:S13]  /*0880*/  ISETP.NE.AND P0, PT, R2, 0x1, PT ;  /* 0x000000010200780c */ /* 0x002fda0003f05270 */
[----:B------:R-:W-:Y:S05]  /*0890*/  @P0 BRA `(.L_x_11) ;  /* 0x0000000000580947 */ /* 0x000fea0003800000 */
        /* <DEDUP_REMOVED lines=9> */
[----:B------:R-:W-:Y:S01]  /*0930*/  USHF.L.U32 UR6, UR6, 0x1, URZ ;  /* 0x0000000106067899 */ /* 0x000fe200080006ff */
[----:B------:R-:W-:Y:S01]  /*0940*/  ELECT P0, URZ, PT ;  /* 0x0000000000ff782f */ /* 0x000fe20003800000 */
[----:B-1----:R-:W-:Y:S01]  /*0950*/  ULEA UR4, UR4, UR5, 0x18 ;  /* 0x0000000504047291 */ /* 0x002fe2000f8ec0ff */
[----:B------:R-:W1:Y:S11]  /*0960*/  FENCE.VIEW.ASYNC.S ;  /* 0x00000000000073c6 */ /* 0x000e760000000000 */
[----:B-1----:R1:W3:Y:S01]  /*0970*/  SYNCS.EXCH.64 URZ, [UR4+0x110], UR8 ;  /* 0x0001100804ff75b2 */ /* 0x0022e20008000100 */
[----:B------:R1:W4:Y:S01]  /*0980*/  SYNCS.EXCH.64 URZ, [UR4+0x130], UR6 ;  /* 0x0001300604ff75b2 */ /* 0x0003220008000100 */
[----:B------:R1:W1:Y:S01]  /*0990*/  SYNCS.EXCH.64 URZ, [UR4+0x118], UR8 ;  /* 0x0001180804ff75b2 */ /* 0x0002620008000100 */
[----:B------:R1:W1:Y:S01]  /*09a0*/  SYNCS.EXCH.64 URZ, [UR4+0x138], UR6 ;  /* 0x0001380604ff75b2 */ /* 0x0002620008000100 */
[----:B------:R1:W1:Y:S01]  /*09b0*/  SYNCS.EXCH.64 URZ, [UR4+0x120], UR8 ;  /* 0x0001200804ff75b2 */ /* 0x0002620008000100 */
[----:B------:R1:W1:Y:S01]  /*09c0*/  SYNCS.EXCH.64 URZ, [UR4+0x140], UR6 ;  /* 0x0001400604ff75b2 */ /* 0x0002620008000100 */
[----:B------:R1:W1:Y:S01]  /*09d0*/  SYNCS.EXCH.64 URZ, [UR4+0x128], UR8 ;  /* 0x0001280804ff75b2 */ /* 0x0002620008000100 */
[----:B------:R1:W1:Y:S01]  /*09e0*/  SYNCS.EXCH.64 URZ, [UR4+0x148], UR6 ;  /* 0x0001480604ff75b2 */ /* 0x0002620008000100 */
[----:B------:R-:W-:Y:S01]  /*09f0*/  NOP ;  /* 0x0000000000007918 */ /* 0x000fe20000000000 */
.L_x_11:
[----:B------:R-:W2:Y:S01]  /*0a00*/  SHFL.IDX PT, R2, R50, RZ, 0x1f ;  /* 0x00001fff32027589 */ /* 0x000ea200000e0000 */
[----:B------:R-:W-:Y:S01]  /*0a10*/  NOP ;  /* 0x0000000000007918 */ /* 0x000fe20000000000 */
[----:B--2---:R-:W-:-:S13]  /*0a20*/  ISETP.NE.AND P0, PT, R2, 0x3, PT ;  /* 0x000000030200780c */ /* 0x004fda0003f05270 */
[----:B------:R-:W-:Y:S05]  /*0a30*/  @P0 BRA `(.L_x_12) ;  /* 0x0000000000300947 */ /* 0x000fea0003800000 */
[----:B-1----:R-:W1:Y:S01]  /*0a40*/  S2UR UR4, SR_CgaCtaId ;  /* 0x00000000000479c3 */ /* 0x002e620000008800 */
[----:B------:R-:W-:Y:S01]  /*0a50*/  UMOV UR6, 0x400 ;  /* 0x0000040000067882 */ /* 0x000fe20000000000 */
[----:B------:R-:W-:Y:S01]  /*0a60*/  UMOV UR5, 0x20 ;  /* 0x0000002000057882 */ /* 0x000fe20000000000 */
[----:B------:R-:W-:Y:S01]  /*0a70*/  ELECT P0, URZ, PT ;  /* 0x0000000000ff782f */ /* 0x000fe20003800000 */
[----:B-1----:R-:W-:Y:S02]  /*0a80*/  ULEA UR6, UR4, UR6, 0x18 ;  /* 0x0000000604067291 */ /* 0x002fe4000f8ec0ff */
[----:B------:R-:W-:-:S04]  /*0a90*/  UIADD3 UR4, UPT, UPT, -UR5, 0x100000, URZ ;  /* 0x0010000005047890 */ /* 0x000fc8000fffe1ff */
[----:B------:R-:W-:Y:S02]  /*0aa0*/  USHF.L.U32 UR5, UR4, 0xb, URZ ;  /* 0x0000000b04057899 */ /* 0x000fe400080006ff */
[----:B------:R-:W-:Y:S01]  /*0ab0*/  USHF.L.U32 UR4, UR4, 0x1, URZ ;  /* 0x0000000104047899 */ /* 0x000fe200080006ff */
[----:B------:R-:W1:Y:S11]  /*0ac0*/  FENCE.VIEW.ASYNC.S ;  /* 0x00000000000073c6 */ /* 0x000e760000000000 */
[----:B-1----:R2:W1:Y:S01]  /*0ad0*/  SYNCS.EXCH.64 URZ, [UR6+0x150], UR4 ;  /* 0x0001500406ff75b2 */ /* 0x0024620008000100 */
[----:B------:R2:W1:Y:S02]  /*0ae0*/  SYNCS.EXCH.64 URZ, [UR6+0x158], UR4 ;  /* 0x0001580406ff75b2 */ /* 0x0004640008000100 */
[----:B--2---:R-:W-:Y:S01]  /*0af0*/  NOP ;  /* 0x0000000000007918 */ /* 0x004fe20000000000 */
.L_x_12:
[----:B------:R-:W2:Y:S01]  /*0b00*/  SHFL.IDX PT, R2, R50, RZ, 0x1f ;  /* 0x00001fff32027589 */ /* 0x000ea200000e0000 */
[----:B------:R-:W-:Y:S01]  /*0b10*/  NOP ;  /* 0x0000000000007918 */ /* 0x000fe20000000000 */
[----:B--2---:R-:W-:-:S13]  /*0b20*/  ISETP.NE.AND P0, PT, R2, 0x4, PT ;  /* 0x000000040200780c */ /* 0x004fda0003f05270 */
[----:B------:R-:W-:Y:S05]  /*0b30*/  @P0 BRA `(.L_x_13) ;  /* 0x0000000000440947 */ /* 0x000fea0003800000 */
[----:B-1----:R-:W1:Y:S01]  /*0b40*/  S2UR UR6, SR_CgaCtaId ;  /* 0x00000000000679c3 */ /* 0x002e620000008800 */
[----:B------:R-:W-:Y:S01]  /*0b50*/  UMOV UR4, 0x1e0 ;  /* 0x000001e000047882 */ /* 0x000fe20000000000 */
[----:B------:R-:W-:Y:S01]  /*0b60*/  UMOV UR5, 0x400 ;  /* 0x0000040000057882 */ /* 0x000fe20000000000 */
[----:B------:R-:W-:Y:S01]  /*0b70*/  USEL UR4, UR4, 0x1a0, UP3 ;  /* 0x000001a004047887 */ /* 0x000fe20009800000 */
[----:B------:R-:W-:Y:S01]  /*0b80*/  UMOV UR8, 0x1 ;  /* 0x0000000100087882 */ /* 0x000fe20000000000 */
[----:B------:R-:W-:Y:S01]  /*0b90*/  ELECT P0, URZ, PT ;  /* 0x0000000000ff782f */ /* 0x000fe20003800000 */
[----:B------:R-:W-:-:S04]  /*0ba0*/  UIADD3 UR8, UPT, UPT, -UR8, 0x100000, URZ ;  /* 0x0010000008087890 */ /* 0x000fc8000fffe1ff */
[----:B------:R-:W-:Y:S02]  /*0bb0*/  USHF.L.U32 UR9, UR8, 0xb, URZ ;  /* 0x0000000b08097899 */ /* 0x000fe400080006ff */
[----:B------:R-:W-:Y:S02]  /*0bc0*/  USHF.L.U32 UR8, UR8, 0x1, URZ ;  /* 0x0000000108087899 */ /* 0x000fe400080006ff */
[----:B-1----:R-:W-:Y:S02]  /*0bd0*/  ULEA UR6, UR6, UR5, 0x18 ;  /* 0x0000000506067291 */ /* 0x002fe4000f8ec0ff */
[----:B------:R-:W-:-:S04]  /*0be0*/  UIADD3 UR4, UPT, UPT, -UR4, 0x100000, URZ ;  /* 0x0010000004047890 */ /* 0x000fc8000fffe1ff */
[----:B------:R-:W-:Y:S02]  /*0bf0*/  USHF.L.U32 UR5, UR4, 0xb, URZ ;  /* 0x0000000b04057899 */ /* 0x000fe400080006ff */
[----:B------:R-:W-:Y:S01]  /*0c00*/  USHF.L.U32 UR4, UR4, 0x1, URZ ;  /* 0x0000000104047899 */ /* 0x000fe200080006ff */
[----:B------:R-:W1:Y:S03]  /*0c10*/  FENCE.VIEW.ASYNC.S ;  /* 0x00000000000073c6 */ /* 0x000e660000000000 */
[----:B-1----:R2:W1:Y:S08]  /*0c20*/  SYNCS.EXCH.64 URZ, [UR6+0x160], UR8 ;  /* 0x0001600806ff75b2 */ /* 0x0024700008000100 */
[----:B------:R2:W1:Y:S02]  /*0c30*/  SYNCS.EXCH.64 URZ, [UR6+0x168], UR4 ;  /* 0x0001680406ff75b2 */ /* 0x0004640008000100 */
[----:B--2---:R-:W-:Y:S01]  /*0c40*/  NOP ;  /* 0x0000000000007918 */ /* 0x004fe20000000000 */
.L_x_13:
[----:B------:R-:W2:Y:S01]  /*0c50*/  SHFL.IDX PT, R2, R50, RZ, 0x1f ;  /* 0x00001fff32027589 */ /* 0x000ea200000e0000 */
[----:B------:R-:W-:Y:S01]  /*0c60*/  NOP ;  /* 0x0000000000007918 */ /* 0x000fe20000000000 */
[----:B--2---:R-:W-:-:S13]  /*0c70*/  ISETP.NE.AND P0, PT, R2, 0x5, PT ;  /* 0x000000050200780c */ /* 0x004fda0003f05270 */
[----:B------:R-:W-:Y:S05]  /*0c80*/  @P0 BRA `(.L_x_14) ;  /* 0x0000000000480947 */ /* 0x000fea0003800000 */
[----:B-1----:R-:W1:Y:S01]  /*0c90*/  S2UR UR4, SR_CgaCtaId ;  /* 0x00000000000479c3 */ /* 0x002e620000008800 */
        /* <DEDUP_REMOVED lines=12> */
[----:B-1----:R2:W1:Y:S01]  /*0d60*/  SYNCS.EXCH.64 URZ, [UR4+0x170], UR8 ;  /* 0x0001700804ff75b2 */ /* 0x0024620008000100 */
[----:B------:R2:W1:Y:S01]  /*0d70*/  SYNCS.EXCH.64 URZ, [UR4+0x180], UR6 ;  /* 0x0001800604ff75b2 */ /* 0x0004620008000100 */
[----:B------:R2:W1:Y:S01]  /*0d80*/  SYNCS.EXCH.64 URZ, [UR4+0x178], UR8 ;  /* 0x0001780804ff75b2 */ /* 0x0004620008000100 */
[----:B------:R2:W1:Y:S02]  /*0d90*/  SYNCS.EXCH.64 URZ, [UR4+0x188], UR6 ;  /* 0x0001880604ff75b2 */ /* 0x0004640008000100 */
[----:B--2---:R-:W-:Y:S01]  /*0da0*/  NOP ;  /* 0x0000000000007918 */ /* 0x004fe20000000000 */
.L_x_14:
[----:B-1----:R-:W1:Y:S01]  /*0db0*/  LDCU UR4, c[0x0][0x36c] ;  /* 0x00006d80ff0477ac */ /* 0x002e620008000800 */
[----:B------:R-:W-:Y:S01]  /*0dc0*/  ISETP.NE.OR P3, PT, R0, 0x2, !P3 ;  /* 0x000000020000780c */ /* 0x000fe20005f65670 */
[----:B------:R-:W-:Y:S01]  /*0dd0*/  NOP ;  /* 0x0000000000007918 */ /* 0x000fe20000000000 */
[----:B------:R-:W-:Y:S01]  /*0de0*/  LOP3.LUT R2, R48, 0x1f, RZ, 0xc0, !PT ;  /* 0x0000001f30027812 */ /* 0x000fe200078ec0ff */
[----:B------:R-:W-:Y:S02]  /*0df0*/  UISETP.NE.AND UP4, UPT, UR18, 0x2, UPT ;  /* 0x000000021200788c */ /* 0x000fe4000bf85270 */
[----:B------:R-:W-:Y:S02]  /*0e00*/  UISETP.NE.AND UP5, UPT, UR18, URZ, UPT ;  /* 0x000000ff1200728c */ /* 0x000fe4000bfa5270 */
[----:B-1----:R-:W-:-:S09]  /*0e10*/  UISETP.EQ.U32.AND UP6, UPT, UR4, 0x1, UPT ;  /* 0x000000010400788c */ /* 0x002fd2000bfc2070 */
[----:B------:R-:W-:Y:S05]  /*0e20*/  BRA.U !UP6, `(.L_x_15) ;  /* 0x000000010e087547 */ /* 0x000fea000b800000 */
[----:B---34-:R-:W-:Y:S01]  /*0e30*/  UCGABAR_ARV ;  /* 0x00000000000079c7 */ /* 0x018fe20008000000 */
[----:B------:R-:W-:Y:S05]  /*0e40*/  BRA `(.L_x_16) ;  /* 0x0000000000047947 */ /* 0x000fea0003800000 */
.L_x_15:
[----:B---34-:R-:W-:Y:S01]  /*0e50*/  NOP ;  /* 0x0000000000007918 */ /* 0x018fe20000000000 */
.L_x_16:
[----:B------:R-:W1:Y:S01]  /*0e60*/  S2UR UR50, SR_CTAID.X ;  /* 0x00000000003279c3 */ /* 0x000e620000002500 */
[----:B------:R-:W-:-:S05]  /*0e70*/  CS2R.32 R59, SR_CgaSize ;  /* 0x00000000003b7805 */ /* 0x000fca0000008a00 */
[----:B------:R-:W-:-:S05]  /*0e80*/  IMAD R59, R59, -0xa0, RZ ;  /* 0xffffff603b3b7824 */ /* 0x000fca00078e02ff */
[----:B------:R-:W-:-:S14]  /*0e90*/  R2UR UR5, R59 ;  /* 0x000000003b0572ca */ /* 0x000fdc00000e0000 */
[----:B------:R-:W2:Y:S01]  /*0ea0*/  LDCU UR5, c[0x0][UR5+0x2b0] ;  /* 0x00005600050577ac */ /* 0x000ea20008000800 */
[----:B------:R-:W-:-:S05]  /*0eb0*/  CS2R.32 R59, SR_CgaSize ;  /* 0x00000000003b7805 */ /* 0x000fca0000008a00 */
[----:B------:R-:W-:-:S05]  /*0ec0*/  IMAD R59, R59, -0xa0, RZ ;  /* 0xffffff603b3b7824 */ /* 0x000fca00078e02ff */
[----:B------:R-:W-:-:S14]  /*0ed0*/  R2UR UR4, R59 ;  /* 0x000000003b0472ca */ /* 0x000fdc00000e0000 */
[----:B------:R-:W3:Y:S01]  /*0ee0*/  LDCU UR4, c[0x0][UR4+0x2b4] ;  /* 0x00005680040477ac */ /* 0x000ee20008000800 */
[----:B------:R-:W4:Y:S01]  /*0ef0*/  S2UR UR21, SR_CTAID.Y ;  /* 0x00000000001579c3 */ /* 0x000f220000002600 */
[----:B------:R-:W-:-:S05]  /*0f00*/  CS2R.32 R59, SR_CgaSize ;  /* 0x00000000003b7805 */ /* 0x000fca0000008a00 */
[----:B------:R-:W-:-:S05]  /*0f10*/  IMAD R59, R59, -0xa0, RZ ;  /* 0xffffff603b3b7824 */ /* 0x000fca00078e02ff */
[----:B------:R-:W-:-:S14]  /*0f20*/  R2UR UR7, R59 ;  /* 0x000000003b0772ca */ /* 0x000fdc00000e0000 */
[----:B------:R-:W3:Y:S01]  /*0f30*/  LDCU UR7, c[0x0][UR7+0x2a0] ;  /* 0x00005400070777ac */ /* 0x000ee20008000800 */
[----:B------:R-:W-:-:S05]  /*0f40*/  CS2R.32 R59, SR_CgaSize ;  /* 0x00000000003b7805 */ /* 0x000fca0000008a00 */
[----:B------:R-:W-:-:S05]  /*0f50*/  IMAD R59, R59, -0xa0, RZ ;  /* 0xffffff603b3b7824 */ /* 0x000fca00078e02ff */
[----:B------:R-:W-:-:S14]  /*0f60*/  R2UR UR63, R59 ;  /* 0x000000003b3f72ca */ /* 0x000fdc00000e0000 */
[----:B------:R-:W3:Y:S01]  /*0f70*/  LDCU UR63, c[0x0][UR63+0x2a4] ;  /* 0x000054803f3f77ac */ /* 0x000ee20008000800 */
[----:B------:R-:W3:Y:S01]  /*0f80*/  LDCU UR19, c[0x0][0xb24] ;  /* 0x00016480ff1377ac */ /* 0x000ee20008000800 */
[----:B------:R-:W3:Y:S01]  /*0f90*/  LDCU UR39, c[0x0][0xb24] ;  /* 0x00016480ff2777ac */ /* 0x000ee20008000800 */
[----:B-1----:R-:W-:Y:S01]  /*0fa0*/  I2FP.F32.U32 R3, UR50 ;  /* 0x0000003200037c45 */ /* 0x002fe20008201000 */
[----:B------:R-:W1:Y:S04]  /*0fb0*/  LDCU UR23, c[0x0][0xb30] ;  /* 0x00016600ff1777ac */ /* 0x000e680008000800 */
[----:B--2---:R-:W-:Y:S01]  /*0fc0*/  FMUL R3, R3, UR5 ;  /* 0x0000000503037c20 */ /* 0x004fe20008400000 */
[----:B----4-:R-:W-:-:S05]  /*0fd0*/  I2FP.F32.U32 R0, UR21 ;  /* 0x0000001500007c45 */ /* 0x010fca0008201000 */
[----:B------:R-:W2:Y:S01]  /*0fe0*/  F2I.U32.TRUNC.NTZ R3, R3 ;  /* 0x0000000300037305 */ /* 0x000ea2000020f000 */
[----:B---3--:R-:W-:-:S07]  /*0ff0*/  FMUL R0, R0, UR4 ;  /* 0x0000000400007c20 */ /* 0x008fce0008400000 */
[----:B------:R-:W3:Y:S01]  /*1000*/  F2I.U32.TRUNC.NTZ R0, R0 ;  /* 0x0000000000007305 */ /* 0x000ee2000020f000 */
[----:B--2---:R-:W-:Y:S02]  /*1010*/  R2UR UR4, R3 ;  /* 0x00000000030472ca */ /* 0x004fe400000e0000 */
[----:B---3--:R-:W-:Y:S02]  /*1020*/  R2UR UR6, R0 ;  /* 0x00000000000672ca */ /* 0x008fe400000e0000 */
[----:B------:R-:W-:-:S09]  /*1030*/  PRMT R0, RZ, 0x7610, R0 ;  /* 0x00007610ff007816 */ /* 0x000fd20000000000 */
[----:B------:R-:W-:-:S04]  /*1040*/  UIADD3 UR5, UPT, UPT, -UR4, URZ, URZ ;  /* 0x000000ff04057290 */ /* 0x000fc8000fffe1ff */
[----:B------:R-:W-:Y:S02]  /*1050*/  UIMAD UR5, UR7, UR5, UR50 ;  /* 0x00000005070572a4 */ /* 0x000fe4000f8e0232 */
[----:B------:R-:W-:-:S04]  /*1060*/  UIADD3 UR4, UPT, UPT, -UR6, URZ, URZ ;  /* 0x000000ff06047290 */ /* 0x000fc8000fffe1ff */
[----:B------:R-:W-:Y:S01]  /*1070*/  IMAD.U32 R59, RZ, RZ, UR5 ;  /* 0x00000005ff3b7e24 */ /* 0x000fe2000f8e00ff */
[----:B------:R-:W-:Y:S01]  /*1080*/  UIMAD UR63, UR63, UR4, UR21 ;  /* 0x000000043f3f72a4 */ /* 0x000fe2000f8e0215 */
[----:B-1----:R-:W-:Y:S11]  /*1090*/  BRA.U UP5, `(.L_x_17) ;  /* 0x0000000105287547 */ /* 0x002ff6000b800000 */
[----:B------:R-:W-:Y:S01]  /*10a0*/  R2UR UR6, R59 ;  /* 0x000000003b0672ca */ /* 0x000fe200000e0000 */
[----:B------:R-:W-:-:S12]  /*10b0*/  UISETP.NE.AND UP0, UPT, UR63, URZ, UPT ;  /* 0x000000ff3f00728c */ /* 0x000fd8000bf05270 */
[----:B------:R-:W-:-:S04]  /*10c0*/  UISETP.EQ.OR UP0, UPT, UR6, URZ, !UP0 ;  /* 0x000000ff0600728c */ /* 0x000fc8000c702670 */
[----:B------:R-:W-:Y:S02]  /*10d0*/  USEL UR5, URZ, 0x1, !UP0 ;  /* 0x00000001ff057887 */ /* 0x000fe4000c000000 */
[----:B------:R-:W-:-:S04]  /*10e0*/  UISETP.NE.AND UP0, UPT, UR63, URZ, UPT ;  /* 0x000000ff3f00728c */ /* 0x000fc8000bf05270 */
[----:B------:R-:W-:Y:S02]  /*10f0*/  USEL UR4, URZ, 0x2, UP0 ;  /* 0x00000002ff047887 */ /* 0x000fe40008000000 */
[----:B------:R-:W-:-:S04]  /*1100*/  UISETP.NE.AND UP0, UPT, UR6, 0x1, UPT ;  /* 0x000000010600788c */ /* 0x000fc8000bf05270 */
[----:B------:R-:W-:-:S04]  /*1110*/  USEL UR4, UR4, 0x2, UP0 ;  /* 0x0000000204047887 */ /* 0x000fc80008000000 */
[----:B------:R-:W-:-:S06]  /*1120*/  UIADD3 UR4, UPT, UPT, UR5, UR4, URZ ;  /* 0x0000000405047290 */ /* 0x000fcc000fffe0ff */
[----:B------:R-:W-:-:S07]  /*1130*/  MOV R0, UR4 ;  /* 0x0000000400007c02 */ /* 0x000fce0008000f00 */
.L_x_17:
[----:B------:R-:W1:Y:S01]  /*1140*/  S2UR UR51, SR_CTAID.Z ;  /* 0x00000000003379c3 */ /* 0x000e620000002700 */
[----:B------:R-:W-:-:S09]  /*1150*/  UISETP.GE.AND UP0, UPT, UR19, 0x1, UPT ;  /* 0x000000011300788c */ /* 0x000fd2000bf06270 */
[----:B------:R-:W-:Y:S05]  /*1160*/  BRA.U !UP0, `(.L_x_18) ;  /* 0x0000000108d47547 */ /* 0x000fea000b800000 */
[----:B------:R-:W2:Y:S01]  /*1170*/  LDCU.128 UR12, c[0x0][0xb10] ;  /* 0x00016200ff0c77ac */ /* 0x000ea20008000c00 */
[----:B------:R-:W3:Y:S01]  /*1180*/  LDCU UR20, c[0x0][0xb0c] ;  /* 0x00016180ff1477ac */ /* 0x000ee20008000800 */
[----:B------:R-:W4:Y:S01]  /*1190*/  LDCU UR6, c[0x0][0x370] ;  /* 0x00006e00ff0677ac */ /* 0x000f220008000800 */
[----:B------:R-:W1:Y:S01]  /*11a0*/  LDCU UR7, c[0x0][0x374] ;  /* 0x00006e80ff0777ac */ /* 0x000e620008000800 */
[----:B------:R-:W1:Y:S01]  /*11b0*/  LDCU UR22, c[0x0][0xb20] ;  /* 0x00016400ff1677ac */ /* 0x000e620008000800 */
[----:B--2---:R-:W-:Y:S02]  /*11c0*/  UIMAD.WIDE.U32 UR4, UR50, UR12, URZ ;  /* 0x0000000c320472a5 */ /* 0x004fe4000f8e00ff */
[----:B---3--:R-:W-:Y:S01]  /*11d0*/  UISETP.NE.AND UP0, UPT, UR20, 0x1, UPT ;  /* 0x000000011400788c */ /* 0x008fe2000bf05270 */
[----:B------:R-:W2:Y:S01]  /*11e0*/  LDCU.64 UR8, c[0x0][0xb28] ;  /* 0x00016500ff0877ac */ /* 0x000ea20008000a00 */
[----:B----4-:R-:W-:-:S03]  /*11f0*/  UIMAD.WIDE.U32 UR10, UR6, UR12, URZ ;  /* 0x0000000c060a72a5 */ /* 0x010fc6000f8e00ff */
[----:B------:R-:W-:Y:S01]  /*1200*/  UMOV UR4, UR5 ;  /* 0x0000000500047c82 */ /* 0x000fe20008000000 */
[----:B------:R-:W-:Y:S02]  /*1210*/  UISETP.NE.AND UP2, UPT, UR19, 0x1, UPT ;  /* 0x000000011300788c */ /* 0x000fe4000bf45270 */
[----:B------:R-:W-:Y:S01]  /*1220*/  USHF.R.U32.HI UR4, URZ, UR13, UR4 ;  /* 0x0000000dff047299 */ /* 0x000fe20008011604 */
[----:B------:R-:W-:Y:S01]  /*1230*/  UMOV UR10, UR11 ;  /* 0x0000000b000a7c82 */ /* 0x000fe20008000000 */
[----:B------:R-:W-:Y:S02]  /*1240*/  UIMAD.WIDE.U32 UR16, UR21, UR15, URZ ;  /* 0x0000000f151072a5 */ /* 0x000fe4000f8e00ff */
[----:B------:R-:W-:Y:S02]  /*1250*/  USEL UR5, UR50, UR4, !UP0 ;  /* 0x0000000432057287 */ /* 0x000fe4000c000000 */
[----:B------:R-:W-:Y:S02]  /*1260*/  @UP0 USHF.R.U32.HI UR6, URZ, UR13, UR10 ;  /* 0x0000000dff060299 */ /* 0x000fe4000801160a */
[----:B------:R-:W-:-:S02]  /*1270*/  UISETP.NE.AND UP0, UPT, UR14, 0x1, UPT ;  /* 0x000000010e00788c */ /* 0x000fc4000bf05270 */
[----:B-1----:R-:W-:Y:S02]  /*1280*/  UIMAD.WIDE.U32 UR10, UR7, UR15, URZ ;  /* 0x0000000f070a72a5 */ /* 0x002fe4000f8e00ff */
[----:B--2---:R-:W-:Y:S01]  /*1290*/  UIMAD.WIDE.U32 UR12, UR6, UR8, URZ ;  /* 0x00000008060c72a5 */ /* 0x004fe2000f8e00ff */
[----:B------:R-:W-:Y:S02]  /*12a0*/  UMOV UR4, UR17 ;  /* 0x0000001100047c82 */ /* 0x000fe40008000000 */
[----:B------:R-:W-:Y:S02]  /*12b0*/  USHF.R.U32.HI UR4, URZ, UR22, UR4 ;  /* 0x00000016ff047299 */ /* 0x000fe40008011604 */
[----:B------:R-:W-:Y:S02]  /*12c0*/  UMOV UR10, UR11 ;  /* 0x0000000b000a7c82 */ /* 0x000fe40008000000 */
[----:B------:R-:W-:Y:S01]  /*12d0*/  UMOV UR12, UR13 ;  /* 0x0000000d000c7c82 */ /* 0x000fe20008000000 */
[----:B------:R-:W-:-:S02]  /*12e0*/  @UP0 USHF.R.U32.HI UR7, URZ, UR22, UR10 ;  /* 0x00000016ff070299 */ /* 0x000fc4000801160a */
[----:B------:R-:W-:Y:S02]  /*12f0*/  USEL UR4, UR21, UR4, !UP0 ;  /* 0x0000000415047287 */ /* 0x000fe4000c000000 */
[----:B------:R-:W-:Y:S02]  /*1300*/  UIMAD.WIDE.U32 UR10, UR7, UR8, URZ ;  /* 0x00000008070a72a5 */ /* 0x000fe4000f8e00ff */
[----:B------:R-:W-:Y:S02]  /*1310*/  @UP2 USHF.R.U32.HI UR6, URZ, UR9, UR12 ;  /* 0x00000009ff062299 */ /* 0x000fe4000801160c */
[----:B------:R-:W-:-:S03]  /*1320*/  UIMAD.WIDE.U32 UR12, UR4, UR8, URZ ;  /* 0x00000008040c72a5 */ /* 0x000fc6000f8e00ff */
[----:B------:R-:W-:Y:S02]  /*1330*/  UMOV UR10, UR11 ;  /* 0x0000000b000a7c82 */ /* 0x000fe40008000000 */
[----:B------:R-:W-:Y:S02]  /*1340*/  @UP2 USHF.R.U32.HI UR7, URZ, UR9, UR10 ;  /* 0x00000009ff072299 */ /* 0x000fe4000801160a */
[----:B------:R-:W-:Y:S02]  /*1350*/  UIMAD UR10, UR6, UR19, URZ ;  /* 0x00000013060a72a4 */ /* 0x000fe4000f8e02ff */
[----:B------:R-:W-:-:S04]  /*1360*/  UIMAD UR7, UR7, UR19, URZ ;  /* 0x00000013070772a4 */ /* 0x000fc8000f8e02ff */
[----:B------:R-:W-:-:S03]  /*1370*/  UISETP.GE.AND UP0, UPT, UR4, UR7, UPT ;  /* 0x000000070400728c */ /* 0x000fc6000bf06270 */
[----:B------:R-:W-:Y:S01]  /*1380*/  UMOV UR7, UR13 ;  /* 0x0000000d00077c82 */ /* 0x000fe20008000000 */
[----:B------:R-:W-:Y:S02]  /*1390*/  UISETP.GE.OR UP0, UPT, UR5, UR10, UP0 ;  /* 0x0000000a0500728c */ /* 0x000fe40008706670 */
[----:B------:R-:W-:Y:S02]  /*13a0*/  UIMAD.WIDE.U32 UR10, UR5, UR8, URZ ;  /* 0x00000008050a72a5 */ /* 0x000fe4000f8e00ff */
[----:B------:R-:W-:Y:S02]  /*13b0*/  USHF.R.U32.HI UR7, URZ, UR9, UR7 ;  /* 0x00000009ff077299 */ /* 0x000fe40008011607 */
[----:B------:R-:W-:Y:S02]  /*13c0*/  UIADD3 UR10, UPT, UPT, -UR4, URZ, URZ ;  /* 0x000000ff040a7290 */ /* 0x000fe4000fffe1ff */
[----:B------:R-:W-:Y:S02]  /*13d0*/  USEL UR7, UR4, UR7, !UP2 ;  /* 0x0000000704077287 */ /* 0x000fe4000d000000 */
[----:B------:R-:W-:Y:S01]  /*13e0*/  UIMAD UR10, UR14, UR10, UR21 ;  /* 0x0000000a0e0a72a4 */ /* 0x000fe2000f8e0215 */
[----:B------:R-:W-:Y:S01]  /*13f0*/  @!UP0 UMOV UR8, UR11 ;  /* 0x0000000b00088c82 */ /* 0x000fe20008000000 */
[----:B------:R-:W-:-:S02]  /*1400*/  UIADD3 UR11, UPT, UPT, -UR5, URZ, URZ ;  /* 0x000000ff050b7290 */ /* 0x000fc4000fffe1ff */
[----:B------:R-:W-:Y:S02]  /*1410*/  @!UP0 USHF.R.U32.HI UR8, URZ, UR9, UR8 ;  /* 0x00000009ff088299 */ /* 0x000fe40008011608 */
[----:B------:R-:W-:Y:S02]  /*1420*/  UIADD3 UR9, UPT, UPT, -UR7, URZ, URZ ;  /* 0x000000ff07097290 */ /* 0x000fe4000fffe1ff */
[----:B------:R-:W-:Y:S02]  /*1430*/  @!UP0 USEL UR8, UR5, UR8, !UP2 ;  /* 0x0000000805088287 */ /* 0x000fe4000d000000 */
[----:B------:R-:W-:Y:S02]  /*1440*/  UIMAD UR9, UR19, UR9, UR4 ;  /* 0x00000009130972a4 */ /* 0x000fe4000f8e0204 */
[----:B------:R-:W-:Y:S02]  /*1450*/  @!UP0 UIADD3 UR7, UPT, UPT, UR7, -UR8, URZ ;  /* 0x8000000807078290 */ /* 0x000fe4000fffe0ff */
[----:B------:R-:W-:-:S02]  /*1460*/  @!UP0 UIMAD UR6, UR9, UR6, UR8 ;  /* 0x00000006090682a4 */ /* 0x000fc4000f8e0208 */
[----:B------:R-:W-:Y:S02]  /*1470*/  @!UP0 UIMAD UR4, UR7, UR19, UR5 ;  /* 0x00000013070482a4 */ /* 0x000fe4000f8e0205 */
[----:B------:R-:W-:Y:S02]  /*1480*/  UIMAD UR50, UR20, UR11, UR50 ;  /* 0x0000000b143272a4 */ /* 0x000fe4000f8e0232 */
[----:B------:R-:W-:Y:S01]  /*1490*/  UIMAD UR21, UR4, UR14, UR10 ;  /* 0x0000000e041572a4 */ /* 0x000fe2000f8e020a */
[----:B------:R-:W-:Y:S02]  /*14a0*/  @!UP0 UMOV UR5, UR6 ;  /* 0x0000000600058c82 */ /* 0x000fe40008000000 */
[----:B------:R-:W-:-:S12]  /*14b0*/  UIMAD UR50, UR5, UR20, UR50 ;  /* 0x00000014053272a4 */ /* 0x000fd8000f8e0232 */
.L_x_18:
[----:B------:R-:W-:-:S09]  /*14c0*/  UISETP.NE.AND UP0, UPT, UR23, 0x1, UPT ;  /* 0x000000011700788c */ /* 0x000fd2000bf05270 */
[----:B------:R-:W-:Y:S05]  /*14d0*/  BRA.U UP0, `(.L_x_19) ;  /* 0x0000000100447547 */ /* 0x000fea000b800000 */
[----:B------:R-:W2:Y:S01]  /*14e0*/  LDCU.128 UR8, c[0x0][0xb10] ;  /* 0x00016200ff0877ac */ /* 0x000ea20008000c00 */
[----:B------:R-:W3:Y:S01]  /*14f0*/  LDCU UR12, c[0x0][0xb0c] ;  /* 0x00016180ff0c77ac */ /* 0x000ee20008000800 */
[----:B------:R-:W4:Y:S01]  /*1500*/  LDCU UR13, c[0x0][0xb20] ;  /* 0x00016400ff0d77ac */ /* 0x000f220008000800 */
[----:B--2---:R-:W-:Y:S02]  /*1510*/  UIMAD.WIDE.U32 UR4, UR50, UR8, URZ ;  /* 0x00000008320472a5 */ /* 0x004fe4000f8e00ff */
[----:B------:R-:W-:Y:S02]  /*1520*/  UIMAD.WIDE.U32 UR6, UR21, UR11, URZ ;  /* 0x0000000b150672a5 */ /* 0x000fe4000f8e00ff */
[----:B---3--:R-:W-:-:S03]  /*1530*/  UISETP.NE.AND UP0, UPT, UR12, 0x1, UPT ;  /* 0x000000010c00788c */ /* 0x008fc6000bf05270 */
[----:B------:R-:W-:Y:S02]  /*1540*/  UMOV UR4, UR5 ;  /* 0x0000000500047c82 */ /* 0x000fe40008000000 */
[----:B------:R-:W-:-:S04]  /*1550*/  USHF.R.U32.HI UR4, URZ, UR9, UR4 ;  /* 0x00000009ff047299 */ /* 0x000fc80008011604 */
[----:B------:R-:W-:Y:S02]  /*1560*/  USEL UR5, UR50, UR4, !UP0 ;  /* 0x0000000432057287 */ /* 0x000fe4000c000000 */
[----:B------:R-:W-:Y:S01]  /*1570*/  UISETP.NE.AND UP0, UPT, UR10, 0x1, UPT ;  /* 0x000000010a00788c */ /* 0x000fe2000bf05270 */
[----:B------:R-:W-:Y:S02]  /*1580*/  UMOV UR4, UR7 ;  /* 0x0000000700047c82 */ /* 0x000fe40008000000 */
[----:B----4-:R-:W-:-:S04]  /*1590*/  USHF.R.U32.HI UR4, URZ, UR13, UR4 ;  /* 0x0000000dff047299 */ /* 0x010fc80008011604 */
[----:B------:R-:W-:-:S04]  /*15a0*/  USEL UR4, UR21, UR4, !UP0 ;  /* 0x0000000415047287 */ /* 0x000fc8000c000000 */
[----:B------:R-:W-:Y:S02]  /*15b0*/  UIADD3 UR6, UPT, UPT, UR5, -UR4, URZ ;  /* 0x8000000405067290 */ /* 0x000fe4000fffe0ff */
[----:B------:R-:W-:Y:S02]  /*15c0*/  UIADD3 UR4, UPT, UPT, -UR5, UR4, URZ ;  /* 0x0000000405047290 */ /* 0x000fe4000fffe1ff */
[----:B------:R-:W-:Y:S02]  /*15d0*/  UIMAD UR21, UR6, UR10, UR21 ;  /* 0x0000000a061572a4 */ /* 0x000fe4000f8e0215 */
[----:B------:R-:W-:-:S12]  /*15e0*/  UIMAD UR50, UR4, UR12, UR50 ;  /* 0x0000000c043272a4 */ /* 0x000fd8000f8e0232 */
.L_x_19:
[----:B------:R-:W-:Y:S01]  /*15f0*/  UISETP.NE.AND UP0, UPT, UR18, 0x2, UPT ;  /* 0x000000021200788c */ /* 0x000fe2000bf05270 */
[----:B------:R-:W-:Y:S09]  /*1600*/  BRA.U !UP6, `(.L_x_20) ;  /* 0x000000010e0c7547 */ /* 0x000ff2000b800000 */
[----:B------:R-:W-:Y:S01]  /*1610*/  UCGABAR_WAIT ;  /* 0x0000000000007dc7 */ /* 0x000fe20008000000 */
[----:B------:R-:W-:Y:S01]  /*1620*/  CCTL.IVALL ;  /* 0x00000000ff00798f */ /* 0x000fe20002000000 */
[----:B------:R-:W-:Y:S05]  /*1630*/  BRA `(.L_x_21) ;  /* 0x0000000000047947 */ /* 0x000fea0003800000 */
.L_x_20:
[----:B------:R-:W-:Y:S06]  /*1640*/  BAR.SYNC.DEFER_BLOCKING 0x0 ;  /* 0x0000000000007b1d */ /* 0x000fec0000010000 */
.L_x_21:
[----:B------:R-:W-:Y:S05]  /*1650*/  BRA.U UP0, `(.L_x_22) ;  /* 0x0000001d00847547 */ /* 0x000fea000b800000 */
[----:B------:R-:W2:Y:S01]  /*1660*/  LDCU UR5, c[0x0][0x388] ;  /* 0x00007100ff0577ac */ /* 0x000ea20008000800 */
[----:B------:R-:W3:Y:S01]  /*1670*/  S2UR UR7, SR_CgaCtaId ;  /* 0x00000000000779c3 */ /* 0x000ee20000008800 */
[----:B------:R-:W-:Y:S01]  /*1680*/  PLOP3.LUT P1, PT, PT, PT, UP3, 0x80, 0x8 ;  /* 0x000000000008781c */ /* 0x000fe20003f2f038 */
[----:B------:R-:W-:Y:S01]  /*1690*/  IMAD.MOV.U32 R3, RZ, RZ, 0x1 ;  /* 0x00000001ff037424 */ /* 0x000fe200078e00ff */
[----:B------:R-:W4:Y:S01]  /*16a0*/  LDCU UR6, c[0x0][0x38c] ;  /* 0x00007180ff0677ac */ /* 0x000f220008000800 */
[----:B------:R-:W-:Y:S01]  /*16b0*/  ISETP.EQ.OR P2, PT, R2, RZ, P3 ;  /* 0x000000ff0200720c */ /* 0x000fe20001f42670 */
[----:B------:R-:W-:Y:S01]  /*16c0*/  IMAD.MOV.U32 R2, RZ, RZ, RZ ;  /* 0x000000ffff027224 */ /* 0x000fe200078e00ff */
[----:B------:R-:W-:Y:S01]  /*16d0*/  PLOP3.LUT P1, PT, P1, PT, PT, 0x8, 0x80 ;  /* 0x000000000080781c */ /* 0x000fe20000f2e170 */
[----:B------:R-:W1:Y:S01]  /*16e0*/  LDCU UR49, c[0x0][0x390] ;  /* 0x00007200ff3177ac */ /* 0x000e620008000800 */
[----:B------:R-:W-:Y:S01]  /*16f0*/  UMOV UR31, 0x400 ;  /* 0x00000400001f7882 */ /* 0x000fe20000000000 */
[----:B------:R-:W-:-:S02]  /*1700*/  UISETP.NE.AND UP1, UPT, UR18, URZ, UPT ;  /* 0x000000ff1200728c */ /* 0x000fc4000bf25270 */
[----:B------:R-:W-:Y:S01]  /*1710*/  USEL UR32, URZ, 0x1, UP4 ;  /* 0x00000001ff207887 */ /* 0x000fe2000a000000 */
[----:B------:R-:W1:Y:S01]  /*1720*/  LDCU UR48, c[0x0][0x370] ;  /* 0x00006e00ff3077ac */ /* 0x000e620008000800 */
[----:B--2---:R-:W-:Y:S01]  /*1730*/  UIADD3 UR5, UPT, UPT, UR5, 0x1f, URZ ;  /* 0x0000001f05057890 */ /* 0x004fe2000fffe0ff */
[----:B------:R-:W2:Y:S03]  /*1740*/  LDCU.64 UR36, c[0x0][0x348] ;  /* 0x00006900ff2477ac */ /* 0x000ea60008000a00 */
[----:B------:R-:W-:Y:S02]  /*1750*/  USHF.R.S32.HI UR4, URZ, 0x1f, UR5 ;  /* 0x0000001fff047899 */ /* 0x000fe40008011405 */
[----:B---3--:R-:W-:Y:S02]  /*1760*/  USHF.L.U32 UR33, UR7, 0xc, URZ ;  /* 0x0000000c07217899 */ /* 0x008fe400080006ff */
[----:B------:R-:W-:-:S02]  /*1770*/  ULEA.HI UR4, UR4, UR5, URZ, 0x5 ;  /* 0x0000000504047291 */ /* 0x000fc4000f8f28ff */
[----:B------:R-:W-:Y:S02]  /*1780*/  USHF.L.U32 UR52, UR7, 0x6, URZ ;  /* 0x0000000607347899 */ /* 0x000fe400080006ff */
[----:B------:R-:W-:Y:S02]  /*1790*/  USHF.R.S32.HI UR4, URZ, 0x5, UR4 ;  /* 0x00000005ff047899 */ /* 0x000fe40008011404 */
[----:B------:R-:W-:Y:S02]  /*17a0*/  ULOP3.LUT UR33, UR33, 0x1000, URZ, 0xc0, !UPT ;  /* 0x0000100021217892 */ /* 0x000fe4000f8ec0ff */
[----:B----4-:R-:W-:Y:S02]  /*17b0*/  UIMAD UR4, UR4, UR6, URZ ;  /* 0x00000006040472a4 */ /* 0x010fe4000f8e02ff */
[----:B------:R-:W-:Y:S02]  /*17c0*/  ULEA UR31, UR7, UR31, 0x18 ;  /* 0x0000001f071f7291 */ /* 0x000fe4000f8ec0ff */
[----:B-1----:R-:W-:Y:S01]  /*17d0*/  UIMAD UR49, UR4, UR49, URZ ;  /* 0x00000031043172a4 */ /* 0x002fe2000f8e02ff */
[----:B------:R-:W1:Y:S03]  /*17e0*/  LDCU UR47, c[0x0][0x374] ;  /* 0x00006e80ff2f77ac */ /* 0x000e660008000800 */
[----:B------:R-:W-:-:S02]  /*17f0*/  UISETP.NE.AND UP2, UPT, UR49, URZ, UPT ;  /* 0x000000ff3100728c */ /* 0x000fc4000bf45270 */
[----:B------:R-:W-:Y:S02]  /*1800*/  UISETP.LT.U32.AND UP0, UPT, UR49, 0x11, UPT ;  /* 0x000000113100788c */ /* 0x000fe4000bf01070 */
[----:B------:R-:W-:Y:S02]  /*1810*/  ULOP3.LUT UR52, UR52, 0x40, URZ, 0xc0, !UPT ;  /* 0x0000004034347892 */ /* 0x000fe4000f8ec0ff */
[----:B------:R-:W-:Y:S02]  /*1820*/  USEL UR4, UR49, 0x11, UP0 ;  /* 0x0000001131047887 */ /* 0x000fe40008000000 */
[----:B------:R-:W-:Y:S02]  /*1830*/  USEL UR32, UR32, 0x2, UP1 ;  /* 0x0000000220207887 */ /* 0x000fe40008800000 */
[----:B------:R-:W-:Y:S02]  /*1840*/  UIADD3 UR5, UPT, UPT, UR4, -0x1, URZ ;  /* 0xffffffff04057890 */ /* 0x000fe4000fffe0ff */
[----:B------:R-:W-:-:S02]  /*1850*/  @!UP2 UIADD3 UR5, UPT, UPT, UR4, URZ, URZ ;  /* 0x000000ff0405a290 */ /* 0x000fc4000fffe0ff */
[----:B------:R-:W-:Y:S02]  /*1860*/  UIADD3 UR33, UPT, UPT, UR31, 0x15400, UR33 ;  /* 0x000154001f217890 */ /* 0x000fe4000fffe021 */
[----:B------:R-:W-:Y:S02]  /*1870*/  UIADD3 UR46, UPT, UPT, UR49, -UR4, URZ ;  /* 0x80000004312e7290 */ /* 0x000fe4000fffe0ff */
[----:B------:R-:W-:Y:S01]  /*1880*/  UIADD3 UR51, UPT, UPT, UR5, 0x1, URZ ;  /* 0x0000000105337890 */ /* 0x000fe2000fffe0ff */
[----:B------:R-:W-:Y:S01]  /*1890*/  UMOV UR24, URZ ;  /* 0x000000ff00187c82 */ /* 0x000fe20008000000 */
[----:B------:R-:W-:Y:S01]  /*18a0*/  UMOV UR25, URZ ;  /* 0x000000ff00197c82 */ /* 0x000fe20008000000 */
[----:B-12---:R-:W-:-:S09]  /*18b0*/  UMOV UR34, URZ ;  /* 0x000000ff00227c82 */ /* 0x006fd20008000000 */
.L_x_40:
[----:B------:R-:W-:Y:S01]  /*18c0*/  ULEA UR4, UR24, UR31, 0x3 ;  /* 0x0000001f18047291 */ /* 0x000fe2000f8e18ff */
[----:B------:R-:W-:Y:S01]  /*18d0*/  SHF.L.U32 R0, R3, 0x1f, RZ ;  /* 0x0000001f03007819 */ /* 0x000fe200000006ff */
[----:B------:R-:W-:Y:S02]  /*18e0*/  UISETP.NE.AND UP0, UPT, UR49, URZ, UPT ;  /* 0x000000ff3100728c */ /* 0x000fe4000bf05270 */
[----:B------:R-:W-:Y:S02]  /*18f0*/  ULEA UR19, UR21, UR52, 0x7 ;  /* 0x0000003415137291 */ /* 0x000fe4000f8e38ff */
[----:B------:R-:W-:Y:S01]  /*1900*/  USHF.L.U32 UR35, UR50, 0x6, URZ ;  /* 0x0000000632237899 */ /* 0x000fe200080006ff */
[----:B------:R-:W-:Y:S02]  /*1910*/  UMOV UR22, URZ ;  /* 0x000000ff00167c82 */ /* 0x000fe40008000000 */
[----:B------:R1:W2:Y:S01]  /*1920*/  SYNCS.PHASECHK.TRANS64.TRYWAIT P0, [UR4+0x88], R0 ;  /* 0x00008800ff0075a7 */ /* 0x0002a20008001104 */
[----:B------:R-:W-:Y:S01]  /*1930*/  UMOV UR21, URZ ;  /* 0x000000ff00157c82 */ /* 0x000fe20008000000 */
[----:B------:R-:W-:Y:S01]  /*1940*/  UMOV UR20, URZ ;  /* 0x000000ff00147c82 */ /* 0x000fe20008000000 */
[----:B------:R-:W-:Y:S06]  /*1950*/  BRA.U !UP0, `(.L_x_23) ;  /* 0x0000000508547547 */ /* 0x000fec000b800000 */
[----:B------:R-:W3:Y:S01]  /*1960*/  LDCU.128 UR8, c[0x0][0x480] ;  /* 0x00009000ff0877ac */ /* 0x000ee20008000c00 */
[----:B------:R-:W4:Y:S01]  /*1970*/  LDCU.64 UR12, c[0x0][0x490] ;  /* 0x00009200ff0c77ac */ /* 0x000f220008000a00 */
[----:B------:R-:W1:Y:S01]  /*1980*/  LDCU.64 UR20, c[0x0][0x4b0] ;  /* 0x00009600ff1477ac */ /* 0x000e620008000a00 */
[----:B------:R-:W1:Y:S01]  /*1990*/  LDCU.64 UR16, c[0x0][0x4d0] ;  /* 0x00009a00ff1077ac */ /* 0x000e620008000a00 */
[----:B------:R-:W1:Y:S01]  /*19a0*/  LDCU UR44, c[0x0][0x390] ;  /* 0x00007200ff2c77ac */ /* 0x000e620008000800 */
[----:B---3--:R-:W-:Y:S02]  /*19b0*/  UIMAD.WIDE.U32 UR4, UR35, UR9, URZ ;  /* 0x00000009230472a5 */ /* 0x008fe4000f8e00ff */
[----:B------:R-:W-:Y:S01]  /*19c0*/  UISETP.NE.AND UP0, UPT, UR8, 0x1, UPT ;  /* 0x000000010800788c */ /* 0x000fe2000bf05270 */
[----:B------:R-:W3:Y:S04]  /*19d0*/  LDCU UR45, c[0x0][0x38c] ;  /* 0x00007180ff2d77ac */ /* 0x000ee80008000800 */
[----:B------:R-:W-:Y:S01]  /*19e0*/  UMOV UR4, UR5 ;  /* 0x0000000500047c82 */ /* 0x000fe20008000000 */
[----:B------:R-:W1:Y:S01]  /*19f0*/  LDCU.64 UR14, c[0x0][0x4b8] ;  /* 0x00009700ff0e77ac */ /* 0x000e620008000a00 */
[----:B------:R-:W-:-:S02]  /*1a00*/  USHF.R.U32.HI UR6, URZ, UR10, UR4 ;  /* 0x0000000aff067299 */ /* 0x000fc40008011604 */
[----:B------:R-:W-:Y:S02]  /*1a10*/  UIADD3 UR34, UPT, UPT, UR51, UR25, URZ ;  /* 0x0000001933227290 */ /* 0x000fe4000fffe0ff */
[----:B------:R-:W-:Y:S02]  /*1a20*/  USEL UR6, UR35, UR6, !UP0 ;  /* 0x0000000623067287 */ /* 0x000fe4000c000000 */
[----:B------:R-:W-:Y:S02]  /*1a30*/  UISETP.NE.AND UP0, UPT, UR11, 0x1, UPT ;  /* 0x000000010b00788c */ /* 0x000fe4000bf05270 */
[----:B----4-:R-:W-:Y:S02]  /*1a40*/  UIMAD.WIDE.U32 UR4, UR6, UR12, URZ ;  /* 0x0000000c060472a5 */ /* 0x010fe4000f8e00ff */
[----:B------:R-:W-:Y:S01]  /*1a50*/  UIADD3 UR7, UPT, UPT, -UR6, URZ, URZ ;  /* 0x000000ff06077290 */ /* 0x000fe2000fffe1ff */
[----:B------:R-:W-:-:S03]  /*1a60*/  UMOV UR22, URZ ;  /* 0x000000ff00167c82 */ /* 0x000fc60008000000 */
[----:B------:R-:W-:Y:S01]  /*1a70*/  UIMAD UR7, UR8, UR7, UR35 ;  /* 0x00000007080772a4 */ /* 0x000fe2000f8e0223 */
[----:B------:R-:W-:Y:S02]  /*1a80*/  UMOV UR4, UR5 ;  /* 0x0000000500047c82 */ /* 0x000fe40008000000 */
[----:B------:R-:W-:Y:S02]  /*1a90*/  USHF.R.U32.HI UR13, URZ, UR13, UR4 ;  /* 0x0000000dff0d7299 */ /* 0x000fe40008011604 */
[----:B------:R-:W4:Y:S02]  /*1aa0*/  LDCU.64 UR4, c[0x0][0x4d8] ;  /* 0x00009b00ff0477ac */ /* 0x000f240008000a00 */
[----:B------:R-:W-:-:S04]  /*1ab0*/  USEL UR13, UR6, UR13, !UP0 ;  /* 0x0000000d060d7287 */ /* 0x000fc8000c000000 */
[----:B------:R-:W-:-:S04]  /*1ac0*/  UIADD3 UR12, UPT, UPT, -UR13, URZ, URZ ;  /* 0x000000ff0d0c7290 */ /* 0x000fc8000fffe1ff */
[----:B------:R-:W-:Y:S02]  /*1ad0*/  UIMAD UR12, UR11, UR12, UR6 ;  /* 0x0000000c0b0c72a4 */ /* 0x000fe4000f8e0206 */
[----:B-1----:R-:W-:Y:S02]  /*1ae0*/  UIMAD UR11, UR7, UR20, UR16 ;  /* 0x00000014070b72a4 */ /* 0x002fe4000f8e0210 */
[----:B------:R-:W-:Y:S01]  /*1af0*/  UIMAD UR12, UR12, UR21, UR17 ;  /* 0x000000150c0c72a4 */ /* 0x000fe2000f8e0211 */
[----:B------:R-:W-:Y:S01]  /*1b00*/  UMOV UR6, UR24 ;  /* 0x0000001800067c82 */ /* 0x000fe20008000000 */
[----:B------:R-:W-:Y:S01]  /*1b10*/  UMOV UR20, URZ ;  /* 0x000000ff00147c82 */ /* 0x000fe20008000000 */
[----:B---3--:R-:W-:-:S09]  /*1b20*/  UMOV UR21, URZ ;  /* 0x000000ff00157c82 */ /* 0x008fd20008000000 */
.L_x_29:
[----:B------:R-:W-:Y:S01]  /*1b30*/  @!P3 MOV R4, 0x3000 ;  /* 0x000030000004b802 */ /* 0x000fe20000000f00 */
[----:B------:R-:W-:Y:S01]  /*1b40*/  ULEA UR9, UR6, UR31, 0x3 ;  /* 0x0000001f06097291 */ /* 0x000fe2000f8e18ff */
[----:B-12---:R-:W-:Y:S11]  /*1b50*/  @P0 BRA `(.L_x_24) ;  /* 0x00000000000c0947 */ /* 0x006ff60003800000 */
[----:B------:R-:W-:Y:S04]  /*1b60*/  SHF.L.U32 R5, R3, 0x1f, RZ ;  /* 0x0000001f03057819 */ /* 0x000fe800000006ff */
[----:B------:R-:W1:Y:S02]  /*1b70*/  SYNCS.PHASECHK.TRANS64.TRYWAIT P0, [UR9+0x88], R5 ;  /* 0x00008805ff0075a7 */ /* 0x000e640008001109 */
[----:B-1----:R-:W-:Y:S05]  /*1b80*/  @!P0 BRA `(.L_x_25) ;  /* 0x0000007000f48947 */ /* 0x002fea0003800000 */
.L_x_24:
[----:B------:R2:W-:Y:S01]  /*1b90*/  @!P3 SYNCS.ARRIVE.TRANS64 RZ, [UR9], R4 ;  /* 0x00000004ffffb9a7 */ /* 0x0005e20008000009 */
[----:B------:R-:W-:Y:S04]  /*1ba0*/  ULOP3.LUT UR7, UR32, 0x2, URZ, 0xfc, !UPT ;  /* 0x0000000220077892 */ /* 0x000fe8000f8efcff */
[----:B------:R-:W-:Y:S09]  /*1bb0*/  UISETP.NE.AND UP0, UPT, UR7, 0x2, UPT ;  /* 0x000000020700788c */ /* 0x000ff2000bf05270 */
[----:B------:R-:W-:Y:S05]  /*1bc0*/  BRA.U UP0, `(.L_x_26) ;  /* 0x0000000100047547 */ /* 0x000fea000b800000 */
[----:B----4-:R-:W-:Y:S05]  /*1bd0*/  BPT.TRAP 0x1 ;  /* 0x000000040000795c */ /* 0x010fea0000300000 */
.L_x_26:
[----:B------:R-:W-:Y:S04]  /*1be0*/  BSSY.RECONVERGENT B0, `(.L_x_27) ;  /* 0x0000003000007945 */ /* 0x000fe80003800200 */
[----:B------:R-:W-:Y:S05]  /*1bf0*/  @P2 BRA `(.L_x_28) ;  /* 0x0000000000042947 */ /* 0x000fea0003800000 */
[----:B----4-:R-:W-:Y:S05]  /*1c00*/  BPT.TRAP 0x1 ;  /* 0x000000040000795c */ /* 0x010fea0000300000 */
.L_x_28:
[----:B----4-:R-:W-:Y:S05]  /*1c10*/  BSYNC.RECONVERGENT B0 ;  /* 0x0000000000007941 */ /* 0x010fea0003800200 */
.L_x_27:
[----:B------:R-:W-:Y:S02]  /*1c20*/  UIADD3 UR7, UPT, UPT, UR6, 0x1, URZ ;  /* 0x0000000106077890 */ /* 0x000fe4000fffe0ff */
[----:B------:R-:W-:Y:S02]  /*1c30*/  ULEA UR16, UR6, UR33, 0xd ;  /* 0x0000002106107291 */ /* 0x000fe4000f8e68ff */
[----:B------:R-:W-:Y:S02]  /*1c40*/  UISETP.NE.AND UP0, UPT, UR7, 0x11, UPT ;  /* 0x000000110700788c */ /* 0x000fe4000bf05270 */
[----:B------:R-:W-:Y:S02]  /*1c50*/  UIADD3 UR28, UP1, UPT, UR36, 0x80, URZ ;  /* 0x00000080241c7890 */ /* 0x000fe4000ff3e0ff */
[----:B------:R-:W-:Y:S02]  /*1c60*/  USEL UR8, URZ, 0x1, UP0 ;  /* 0x00000001ff087887 */ /* 0x000fe40008000000 */
[----:B------:R-:W-:Y:S02]  /*1c70*/  USEL UR24, UR7, URZ, UP0 ;  /* 0x000000ff07187287 */ /* 0x000fe40008000000 */
[----:B------:R-:W-:Y:S02]  /*1c80*/  USHF.L.U32 UR10, UR22, 0x5, URZ ;  /* 0x00000005160a7899 */ /* 0x000fe400080006ff */
[----:B------:R-:W-:Y:S01]  /*1c90*/  ULEA UR7, UR24, UR31, 0x3 ;  /* 0x0000001f18077291 */ /* 0x000fe2000f8e18ff */
[----:B------:R-:W-:Y:S01]  /*1ca0*/  LOP3.LUT R3, R3, UR8, RZ, 0x3c, !PT ;  /* 0x0000000803037c12 */ /* 0x000fe2000f8e3cff */
[----:B------:R-:W-:Y:S02]  /*1cb0*/  ULEA UR8, UR6, UR31, 0xc ;  /* 0x0000001f06087291 */ /* 0x000fe4000f8e60ff */
[----:B------:R-:W-:Y:S01]  /*1cc0*/  UIADD3.X UR29, UPT, UPT, URZ, UR37, URZ, UP1, !UPT ;  /* 0x00000025ff1d7290 */ /* 0x000fe20008ffe4ff */
[----:B-1----:R-:W-:Y:S01]  /*1cd0*/  SHF.L.U32 R0, R3, 0x1f, RZ ;  /* 0x0000001f03007819 */ /* 0x002fe200000006ff */
[----:B------:R-:W-:Y:S02]  /*1ce0*/  UIADD3 UR8, UPT, UPT, UR8, 0x4400, URZ ;  /* 0x0000440008087890 */ /* 0x000fe4000fffe0ff */
[----:B------:R-:W-:Y:S01]  /*1cf0*/  UIADD3 UR26, UP0, UPT, UR36, 0x180, URZ ;  /* 0x00000180241a7890 */ /* 0x000fe2000ff1e0ff */
[----:B------:R3:W1:Y:S01]  /*1d00*/  SYNCS.PHASECHK.TRANS64.TRYWAIT P0, [UR7+0x88], R0 ;  /* 0x00008800ff0075a7 */ /* 0x0006620008001107 */
[----:B------:R-:W-:Y:S02]  /*1d10*/  UIMAD UR7, UR20, UR14, UR4 ;  /* 0x0000000e140772a4 */ /* 0x000fe4000f8e0204 */
[----:B------:R-:W-:Y:S02]  /*1d20*/  UIMAD UR6, UR21, UR15, UR5 ;  /* 0x0000000f150672a4 */ /* 0x000fe4000f8e0205 */
[----:B------:R-:W-:Y:S02]  /*1d30*/  UIADD3.X UR27, UPT, UPT, URZ, UR37, URZ, UP0, !UPT ;  /* 0x00000025ff1b7290 */ /* 0x000fe400087fe4ff */
[----:B------:R-:W-:Y:S02]  /*1d40*/  UPRMT UR6, UR7, 0x40, UR6 ;  /* 0x0000004007067896 */ /* 0x000fe40008000006 */
[----:B------:R-:W-:Y:S02]  /*1d50*/  UIADD3 UR30, UPT, UPT, UR20, 0x1, URZ ;  /* 0x00000001141e7890 */ /* 0x000fe4000fffe0ff */
[----:B------:R-:W-:Y:S02]  /*1d60*/  UPRMT UR6, UR6, 0x5410, URZ ;  /* 0x0000541006067896 */ /* 0x000fe400080000ff */
[----:B------:R-:W-:Y:S02]  /*1d70*/  UISETP.NE.AND UP2, UPT, UR30, UR45, UPT ;  /* 0x0000002d1e00728c */ /* 0x000fe4000bf45270 */
[----:B------:R-:W-:Y:S02]  /*1d80*/  UIADD3 UR23, UPT, UPT, UR21, 0x1, URZ ;  /* 0x0000000115177890 */ /* 0x000fe4000fffe0ff */
[----:B------:R-:W-:Y:S02]  /*1d90*/  UIADD3 UR25, UPT, UPT, UR25, 0x1, URZ ;  /* 0x0000000119197890 */ /* 0x000fe4000fffe0ff */
[----:B------:R-:W-:Y:S01]  /*1da0*/  UIADD3 UR7, UPT, UPT, UR22, 0x1, URZ ;  /* 0x0000000116077890 */ /* 0x000fe2000fffe0ff */
[----:B------:R4:W-:Y:S01]  /*1db0*/  UTMALDG.4D.IM2COL [UR8], [UR28], UR6 ;  /* 0x000000081c0073b4 */ /* 0x0009e20008058006 */
[----:B------:R-:W-:Y:S01]  /*1dc0*/  UMOV UR38, 0x30000 ;  /* 0x0003000000267882 */ /* 0x000fe20000000000 */
[----:B------:R-:W-:Y:S01]  /*1dd0*/  UMOV UR40, 0x0 ;  /* 0x0000000000287882 */ /* 0x000fe20000000000 */
[----:B------:R-:W-:Y:S01]  /*1de0*/  UMOV UR41, 0x10000000 ;  /* 0x1000000000297882 */ /* 0x000fe20000000000 */
[----:B------:R-:W-:Y:S01]  /*1df0*/  @UP2 UIADD3 UR23, UPT, UPT, UR21, URZ, URZ ;  /* 0x000000ff15172290 */ /* 0x000fe2000fffe0ff */
[----:B------:R-:W-:Y:S01]  /*1e00*/  UMOV UR17, UR9 ;  /* 0x0000000900117c82 */ /* 0x000fe20008000000 */
[----:B------:R-:W-:Y:S02]  /*1e10*/  UMOV UR18, UR10 ;  /* 0x0000000a00127c82 */ /* 0x000fe40008000000 */
[----:B------:R-:W-:Y:S01]  /*1e20*/  UISETP.NE.AND UP0, UPT, UR23, UR44, UPT ;  /* 0x0000002c1700728c */ /* 0x000fe2000bf05270 */
[----:B------:R2:W-:Y:S10]  /*1e30*/  UTMALDG.4D.MULTICAST [UR16], [UR26], UR38, desc[UR40] ;  /* 0x000028101a0073b4 */ /* 0x0005f40008019826 */
[----:B------:R-:W-:Y:S07]  /*1e40*/  @UP0 UIADD3 UR7, UPT, UPT, UR22, URZ, URZ ;  /* 0x000000ff16070290 */ /* 0x000fee000fffe0ff */
[----:B------:R-:W-:Y:S01]  /*1e50*/  UMOV UR22, UR7 ;  /* 0x0000000700167c82 */ /* 0x000fe20008000000 */
[----:B----4-:R-:W-:Y:S01]  /*1e60*/  UMOV UR6, UR24 ;  /* 0x0000001800067c82 */ /* 0x010fe20008000000 */
[----:B--2---:R-:W-:Y:S02]  /*1e70*/  USEL UR21, UR23, URZ, UP0 ;  /* 0x000000ff17157287 */ /* 0x004fe40008000000 */
[----:B------:R-:W-:Y:S02]  /*1e80*/  UISETP.NE.AND UP0, UPT, UR25, UR34, UPT ;  /* 0x000000221900728c */ /* 0x000fe4000bf05270 */
[----:B------:R-:W-:Y:S07]  /*1e90*/  USEL UR20, UR30, URZ, UP2 ;  /* 0x000000ff1e147287 */ /* 0x000fee0009000000 */
[----:B---3--:R-:W-:Y:S05]  /*1ea0*/  BRA.U UP0, `(.L_x_29) ;  /* 0xfffffffd00207547 */ /* 0x008fea000b83ffff */
.L_x_23:
[----:B------:R-:W-:Y:S01]  /*1eb0*/  ULEA UR4, UR24, UR31, 0x3 ;  /* 0x0000001f18047291 */ /* 0x000fe2000f8e18ff */
[----:B-1----:R-:W-:Y:S01]  /*1ec0*/  SHF.L.U32 R0, R3, 0x1f, RZ ;  /* 0x0000001f03007819 */ /* 0x002fe200000006ff */
[----:B------:R-:W-:Y:S01]  /*1ed0*/  @!P1 SYNCS.ARRIVE.TRANS64.A1T0 RZ, [UR31+0x158], RZ ;  /* 0x000158ffffff99a7 */ /* 0x000fe2000810001f */
[----:B------:R-:W-:-:S06]  /*1ee0*/  UISETP.GE.AND UP0, UPT, UR46, 0x1, UPT ;  /* 0x000000012e00788c */ /* 0x000fcc000bf06270 */
[----:B--2---:R1:W2:Y:S03]  /*1ef0*/  SYNCS.PHASECHK.TRANS64.TRYWAIT P0, [UR4+0x88], R0 ;  /* 0x00008800ff0075a7 */ /* 0x0042a60008001104 */
[----:B------:R-:W-:Y:S05]  /*1f00*/  BRA.U !UP0, `(.L_x_30) ;  /* 0x0000000508507547 */ /* 0x000fea000b800000 */
        /* <DEDUP_REMOVED lines=16> */
[----:B------:R-:W-:-:S03]  /*2010*/  UMOV UR30, UR46 ;  /* 0x0000002e001e7c82 */ /* 0x000fc60008000000 */
        /* <DEDUP_REMOVED lines=9> */
[----:B---3--:R-:W-:-:S11]  /*20b0*/  UMOV UR6, UR24 ;  /* 0x0000001800067c82 */ /* 0x008fd60008000000 */
.L_x_36:
[----:B------:R-:W-:Y:S01]  /*20c0*/  @!P3 MOV R4, 0x3000 ;  /* 0x000030000004b802 */ /* 0x000fe20000000f00 */
[----:B------:R-:W-:Y:S01]  /*20d0*/  ULEA UR9, UR6, UR31, 0x3 ;  /* 0x0000001f06097291 */ /* 0x000fe2000f8e18ff */
[----:B-12---:R-:W-:Y:S11]  /*20e0*/  @P0 BRA `(.L_x_31) ;  /* 0x00000000000c0947 */ /* 0x006ff60003800000 */
[----:B------:R-:W-:Y:S04]  /*20f0*/  SHF.L.U32 R5, R3, 0x1f, RZ ;  /* 0x0000001f03057819 */ /* 0x000fe800000006ff */
[----:B------:R-:W1:Y:S02]  /*2100*/  SYNCS.PHASECHK.TRANS64.TRYWAIT P0, [UR9+0x88], R5 ;  /* 0x00008805ff0075a7 */ /* 0x000e640008001109 */
[----:B-1----:R-:W-:Y:S05]  /*2110*/  @!P0 BRA `(.L_x_32) ;  /* 0x0000006c00a88947 */ /* 0x002fea0003800000 */
.L_x_31:
[----:B------:R2:W-:Y:S01]  /*2120*/  @!P3 SYNCS.ARRIVE.TRANS64 RZ, [UR9], R4 ;  /* 0x00000004ffffb9a7 */ /* 0x0005e20008000009 */
[----:B------:R-:W-:Y:S04]  /*2130*/  ULOP3.LUT UR7, UR32, 0x2, URZ, 0xfc, !UPT ;  /* 0x0000000220077892 */ /* 0x000fe8000f8efcff */
[----:B------:R-:W-:Y:S09]  /*2140*/  UISETP.NE.AND UP0, UPT, UR7, 0x2, UPT ;  /* 0x000000020700788c */ /* 0x000ff2000bf05270 */
[----:B------:R-:W-:Y:S05]  /*2150*/  BRA.U UP0, `(.L_x_33) ;  /* 0x0000000100047547 */ /* 0x000fea000b800000 */
[----:B----4-:R-:W-:Y:S05]  /*2160*/  BPT.TRAP 0x1 ;  /* 0x000000040000795c */ /* 0x010fea0000300000 */
.L_x_33:
[----:B------:R-:W-:Y:S04]  /*2170*/  BSSY.RECONVERGENT B0, `(.L_x_34) ;  /* 0x0000003000007945 */ /* 0x000fe80003800200 */
[----:B------:R-:W-:Y:S05]  /*2180*/  @P2 BRA `(.L_x_35) ;  /* 0x0000000000042947 */ /* 0x000fea0003800000 */
[----:B----4-:R-:W-:Y:S05]  /*2190*/  BPT.TRAP 0x1 ;  /* 0x000000040000795c */ /* 0x010fea0000300000 */
.L_x_35:
[----:B----4-:R-:W-:Y:S05]  /*21a0*/  BSYNC.RECONVERGENT B0 ;  /* 0x0000000000007941 */ /* 0x010fea0003800200 */
.L_x_34:
        /* <DEDUP_REMOVED lines=23> */
[----:B------:R-:W-:Y:S01]  /*2320*/  UIADD3 UR7, UPT, UPT, UR22, 0x1, URZ ;  /* 0x0000000116077890 */ /* 0x000fe2000fffe0ff */
[----:B------:R-:W-:Y:S02]  /*2330*/  UMOV UR35, 0x30000 ;  /* 0x0003000000237882 */ /* 0x000fe40000000000 */
[----:B------:R4:W-:Y:S01]  /*2340*/  UTMALDG.4D.IM2COL [UR8], [UR28], UR6 ;  /* 0x000000081c0073b4 */ /* 0x0009e20008058006 */
[----:B------:R-:W-:Y:S01]  /*2350*/  UMOV UR40, 0x0 ;  /* 0x0000000000287882 */ /* 0x000fe20000000000 */
[----:B------:R-:W-:Y:S01]  /*2360*/  UMOV UR41, 0x10000000 ;  /* 0x1000000000297882 */ /* 0x000fe20000000000 */
[----:B------:R-:W-:Y:S01]  /*2370*/  UMOV UR17, UR9 ;  /* 0x0000000900117c82 */ /* 0x000fe20008000000 */
[----:B------:R-:W-:Y:S01]  /*2380*/  @UP2 UIADD3 UR23, UPT, UPT, UR21, URZ, URZ ;  /* 0x000000ff15172290 */ /* 0x000fe2000fffe0ff */
[----:B------:R-:W-:Y:S03]  /*2390*/  UMOV UR18, UR10 ;  /* 0x0000000a00127c82 */ /* 0x000fe60008000000 */
[----:B------:R-:W-:Y:S01]  /*23a0*/  UISETP.NE.AND UP0, UPT, UR23, UR38, UPT ;  /* 0x000000261700728c */ /* 0x000fe2000bf05270 */
[----:B------:R2:W-:Y:S10]  /*23b0*/  UTMALDG.4D.MULTICAST [UR16], [UR26], UR35, desc[UR40] ;  /* 0x000028101a0073b4 */ /* 0x0005f40008019823 */
[----:B------:R-:W-:Y:S07]  /*23c0*/  @UP0 UIADD3 UR7, UPT, UPT, UR22, URZ, URZ ;  /* 0x000000ff16070290 */ /* 0x000fee000fffe0ff */
[----:B------:R-:W-:Y:S01]  /*23d0*/  UMOV UR22, UR7 ;  /* 0x0000000700167c82 */ /* 0x000fe20008000000 */
[----:B----4-:R-:W-:Y:S02]  /*23e0*/  UIADD3 UR6, UPT, UPT, UR30, -0x1, URZ ;  /* 0xffffffff1e067890 */ /* 0x010fe4000fffe0ff */
[----:B--2---:R-:W-:Y:S02]  /*23f0*/  USEL UR21, UR23, URZ, UP0 ;  /* 0x000000ff17157287 */ /* 0x004fe40008000000 */
[----:B------:R-:W-:Y:S02]  /*2400*/  UISETP.GT.U32.AND UP0, UPT, UR30, 0x1, UPT ;  /* 0x000000011e00788c */ /* 0x000fe4000bf04070 */
[----:B------:R-:W-:Y:S01]  /*2410*/  USEL UR20, UR25, URZ, UP2 ;  /* 0x000000ff19147287 */ /* 0x000fe20009000000 */
[----:B------:R-:W-:Y:S01]  /*2420*/  UMOV UR30, UR6 ;  /* 0x00000006001e7c82 */ /* 0x000fe20008000000 */
[----:B------:R-:W-:Y:S05]  /*2430*/  UMOV UR6, UR24 ;  /* 0x0000001800067c82 */ /* 0x000fea0008000000 */
[----:B---3--:R-:W-:Y:S05]  /*2440*/  BRA.U UP0, `(.L_x_36) ;  /* 0xfffffffd001c7547 */ /* 0x008fea000b83ffff */
.L_x_30:
[----:B------:R-:W-:Y:S01]  /*2450*/  SHF.L.U32 R4, R2, 0x1f, RZ ;  /* 0x0000001f02047819 */ /* 0x000fe200000006ff */
[----:B------:R-:W-:-:S03]  /*2460*/  NOP ;  /* 0x0000000000007918 */ /* 0x000fc60000000000 */
[----:B-12---:R-:W1:Y:S02]  /*2470*/  SYNCS.PHASECHK.TRANS64.TRYWAIT P0, [UR31+0x160], R4 ;  /* 0x00016004ff0075a7 */ /* 0x006e64000800111f */
[----:B-1----:R-:W-:Y:S05]  /*2480*/  @!P0 BRA `(.L_x_37) ;  /* 0x0000006800e48947 */ /* 0x002fea0003800000 */
.L_x_147:
[----:B-1----:R-:W1:Y:S01]  /*2490*/  LDS.128 R4, [UR31+0x1a0] ;  /* 0x0001a01fff047984 */ /* 0x002e620008000c00 */
[----:B------:R-:W-:Y:S02]  /*24a0*/  UIADD3 UR4, UPT, UPT, UR31, 0x168, URZ ;  /* 0x000001681f047890 */ /* 0x000fe4000fffe0ff */
[----:B------:R-:W-:Y:S01]  /*24b0*/  UISETP.GE.AND UP0, UPT, UR39, 0x1, UPT ;  /* 0x000000012700788c */ /* 0x000fe2000bf06270 */
[----:B------:R-:W-:Y:S01]  /*24c0*/  @!PT LDS RZ, [RZ] ;  /* 0x00000000fffff984 */ /* 0x000fe20000000800 */
[----:B------:R-:W-:Y:S01]  /*24d0*/  @!PT LDS RZ, [RZ] ;  /* 0x00000000fffff984 */ /* 0x000fe20000000800 */
[----:B------:R-:W-:Y:S01]  /*24e0*/  @!PT LDS RZ, [RZ] ;  /* 0x00000000fffff984 */ /* 0x000fe20000000800 */
[----:B------:R-:W-:Y:S01]  /*24f0*/  @!PT LDS RZ, [RZ] ;  /* 0x00000000fffff984 */ /* 0x000fe20000000800 */
[----:B------:R2:W-:Y:S06]  /*2500*/  MEMBAR.ALL.CTA ;  /* 0x0000000000007992 */ /* 0x0005ec0000008000 */
[----:B--2---:R-:W2:Y:S01]  /*2510*/  FENCE.VIEW.ASYNC.S ;  /* 0x00000000000073c6 */ /* 0x004ea20000000000 */
[----:B------:R-:W-:-:S09]  /*2520*/  UPRMT UR4, URZ, 0x654, UR4 ;  /* 0x00000654ff047896 */ /* 0x000fd20008000004 */
[----:B--2---:R-:W-:Y:S01]  /*2530*/  SYNCS.ARRIVE.TRANS64.RED.A1T0 RZ, [UR4], RZ ;  /* 0x000000ffffff79a7 */ /* 0x004fe20008100404 */
[----:B-1----:R-:W-:-:S13]  /*2540*/  LOP3.LUT P0, RZ, R6, 0x1, RZ, 0xc0, !PT ;  /* 0x0000000106ff7812 */ /* 0x002fda000780c0ff */
[----:B------:R-:W-:Y:S01]  /*2550*/  VOTEU.ANY UP1, P0 ;  /* 0x0000000000ff7886 */ /* 0x000fe20000020100 */
[----:B------:R-:W-:-:S13]  /*2560*/  PLOP3.LUT P0, PT, PT, PT, UP1, 0x80, 0x8 ;  /* 0x000000000008781c */ /* 0x000fda0003f0f018 */
[----:B------:R-:W-:Y:S02]  /*2570*/  @P0 MOV R0, R4 ;  /* 0x0000000400000202 */ /* 0x000fe40000000f00 */
[----:B------:R-:W-:Y:S02]  /*2580*/  @P0 LOP3.LUT R4, R5, 0xffff, RZ, 0xc0, !PT ;  /* 0x0000ffff05040812 */ /* 0x000fe400078ec0ff */
[----:B------:R-:W-:Y:S02]  /*2590*/  @P0 R2UR UR6, R0 ;  /* 0x00000000000602ca */ /* 0x000fe400000e0000 */
[----:B------:R-:W-:-:S11]  /*25a0*/  @P0 R2UR UR5, R4 ;  /* 0x00000000040502ca */ /* 0x000fd600000e0000 */
[----:B------:R-:W-:Y:S02]  /*25b0*/  @UP1 UMOV UR43, UR6 ;  /* 0x00000006002b1c82 */ /* 0x000fe40008000000 */
[----:B------:R-:W-:Y:S01]  /*25c0*/  @UP1 UMOV UR42, UR5 ;  /* 0x00000005002a1c82 */ /* 0x000fe20008000000 */
[----:B------:R-:W-:Y:S05]  /*25d0*/  BRA.U !UP0, `(.L_x_38) ;  /* 0x0000000108d47547 */ /* 0x000fea000b800000 */
[----:B------:R-:W1:Y:S01]  /*25e0*/  LDCU.128 UR16, c[0x0][0xb10] ;  /* 0x00016200ff1077ac */ /* 0x000e620008000c00 */
[----:B------:R-:W2:Y:S01]  /*25f0*/  LDCU UR21, c[0x0][0xb20] ;  /* 0x00016400ff1577ac */ /* 0x000ea20008000800 */
[----:B------:R-:W3:Y:S01]  /*2600*/  LDCU UR20, c[0x0][0xb0c] ;  /* 0x00016180ff1477ac */ /* 0x000ee20008000800 */
[----:B------:R-:W4:Y:S01]  /*2610*/  LDCU.64 UR8, c[0x0][0xb28] ;  /* 0x00016500ff0877ac */ /* 0x000f220008000a00 */
[----:B------:R-:W-:Y:S02]  /*2620*/  UISETP.NE.AND UP3, UPT, UR39, 0x1, UPT ;  /* 0x000000012700788c */ /* 0x000fe4000bf65270 */
[----:B-1----:R-:W-:Y:S02]  /*2630*/  UIMAD.WIDE.U32 UR4, UR47, UR19, URZ ;  /* 0x000000132f0472a5 */ /* 0x002fe4000f8e00ff */
[----:B------:R-:W-:Y:S02]  /*2640*/  UIMAD.WIDE.U32 UR6, UR48, UR16, URZ ;  /* 0x00000010300672a5 */ /* 0x000fe4000f8e00ff */
[----:B------:R-:W-:-:S02]  /*2650*/  UISETP.NE.AND UP0, UPT, UR18, 0x1, UPT ;  /* 0x000000011200788c */ /* 0x000fc4000bf05270 */
[----:B------:R-:W-:Y:S01]  /*2660*/  UIMAD.WIDE.U32 UR14, UR42, UR19, URZ ;  /* 0x000000132a0e72a5 */ /* 0x000fe2000f8e00ff */
[----:B------:R-:W-:Y:S02]  /*2670*/  UMOV UR4, UR5 ;  /* 0x0000000500047c82 */ /* 0x000fe40008000000 */
[----:B------:R-:W-:Y:S01]  /*2680*/  UMOV UR6, UR7 ;  /* 0x0000000700067c82 */ /* 0x000fe20008000000 */
[----:B--2---:R-:W-:Y:S02]  /*2690*/  USHF.R.U32.HI UR4, URZ, UR21, UR4 ;  /* 0x00000015ff047299 */ /* 0x004fe40008011604 */
[----:B---3--:R-:W-:Y:S02]  /*26a0*/  UISETP.NE.AND UP2, UPT, UR20, 0x1, UPT ;  /* 0x000000011400788c */ /* 0x008fe4000bf45270 */
[----:B------:R-:W-:Y:S02]  /*26b0*/  USHF.R.U32.HI UR6, URZ, UR17, UR6 ;  /* 0x00000011ff067299 */ /* 0x000fe40008011606 */
[----:B------:R-:W-:-:S02]  /*26c0*/  USEL UR5, UR47, UR4, !UP0 ;  /* 0x000000042f057287 */ /* 0x000fc4000c000000 */
[----:B------:R-:W-:Y:S02]  /*26d0*/  USEL UR6, UR48, UR6, !UP2 ;  /* 0x0000000630067287 */ /* 0x000fe4000d000000 */
[----:B----4-:R-:W-:Y:S01]  /*26e0*/  UIMAD.WIDE.U32 UR10, UR5, UR8, URZ ;  /* 0x00000008050a72a5 */ /* 0x010fe2000f8e00ff */
[----:B------:R-:W-:Y:S01]  /*26f0*/  UMOV UR4, UR15 ;  /* 0x0000000f00047c82 */ /* 0x000fe20008000000 */
[----:B------:R-:W-:Y:S02]  /*2700*/  UIMAD.WIDE.U32 UR12, UR43, UR16, URZ ;  /* 0x000000102b0c72a5 */ /* 0x000fe4000f8e00ff */
[----:B------:R-:W-:-:S03]  /*2710*/  UIMAD.WIDE.U32 UR14, UR6, UR8, URZ ;  /* 0x00000008060e72a5 */ /* 0x000fc6000f8e00ff */
[----:B------:R-:W-:Y:S01]  /*2720*/  UMOV UR10, UR11 ;  /* 0x0000000b000a7c82 */ /* 0x000fe20008000000 */
[----:B------:R-:W-:Y:S02]  /*2730*/  USHF.R.U32.HI UR4, URZ, UR21, UR4 ;  /* 0x00000015ff047299 */ /* 0x000fe40008011604 */
[----:B------:R-:W-:Y:S01]  /*2740*/  @UP3 USHF.R.U32.HI UR5, URZ, UR9, UR10 ;  /* 0x00000009ff053299 */ /* 0x000fe2000801160a */
[----:B------:R-:W-:Y:S01]  /*2750*/  UMOV UR12, UR13 ;  /* 0x0000000d000c7c82 */ /* 0x000fe20008000000 */
[----:B------:R-:W-:Y:S01]  /*2760*/  UMOV UR14, UR15 ;  /* 0x0000000f000e7c82 */ /* 0x000fe20008000000 */
[----:B------:R-:W-:Y:S02]  /*2770*/  USHF.R.U32.HI UR17, URZ, UR17, UR12 ;  /* 0x00000011ff117299 */ /* 0x000fe4000801160c */
[----:B------:R-:W-:Y:S02]  /*2780*/  USEL UR4, UR42, UR4, !UP0 ;  /* 0x000000042a047287 */ /* 0x000fe4000c000000 */
[----:B------:R-:W-:-:S02]  /*2790*/  @UP3 USHF.R.U32.HI UR6, URZ, UR9, UR14 ;  /* 0x00000009ff063299 */ /* 0x000fc4000801160e */
[----:B------:R-:W-:Y:S02]  /*27a0*/  UIMAD UR7, UR39, UR5, URZ ;  /* 0x00000005270772a4 */ /* 0x000fe4000f8e02ff */
[----:B------:R-:W-:Y:S02]  /*27b0*/  USEL UR5, UR43, UR17, !UP2 ;  /* 0x000000112b057287 */ /* 0x000fe4000d000000 */
[----:B------:R-:W-:Y:S02]  /*27c0*/  UIMAD UR10, UR39, UR6, URZ ;  /* 0x00000006270a72a4 */ /* 0x000fe4000f8e02ff */
[----:B------:R-:W-:Y:S02]  /*27d0*/  UISETP.GE.AND UP0, UPT, UR4, UR7, UPT ;  /* 0x000000070400728c */ /* 0x000fe4000bf06270 */
[----:B------:R-:W-:Y:S02]  /*27e0*/  UIMAD.WIDE.U32 UR12, UR4, UR8, URZ ;  /* 0x00000008040c72a5 */ /* 0x000fe4000f8e00ff */
[----:B------:R-:W-:-:S02]  /*27f0*/  UISETP.GE.OR UP0, UPT, UR5, UR10, UP0 ;  /* 0x0000000a0500728c */ /* 0x000fc40008706670 */
[----:B------:R-:W-:Y:S02]  /*2800*/  UIMAD.WIDE.U32 UR10, UR5, UR8, URZ ;  /* 0x00000008050a72a5 */ /* 0x000fe4000f8e00ff */
[----:B------:R-:W-:Y:S01]  /*2810*/  UIADD3 UR12, UPT, UPT, -UR4, URZ, URZ ;  /* 0x000000ff040c7290 */ /* 0x000fe2000fffe1ff */
[----:B------:R-:W-:Y:S01]  /*2820*/  UMOV UR8, UR13 ;  /* 0x0000000d00087c82 */ /* 0x000fe20008000000 */
[----:B------:R-:W-:Y:S02]  /*2830*/  UIADD3 UR10, UPT, UPT, -UR5, URZ, URZ ;  /* 0x000000ff050a7290 */ /* 0x000fe4000fffe1ff */
[----:B------:R-:W-:-:S03]  /*2840*/  USHF.R.U32.HI UR8, URZ, UR9, UR8 ;  /* 0x00000009ff087299 */ /* 0x000fc60008011608 */
[----:B------:R-:W-:Y:S01]  /*2850*/  @!UP0 UMOV UR7, UR11 ;  /* 0x0000000b00078c82 */ /* 0x000fe20008000000 */
[----:B------:R-:W-:Y:S02]  /*2860*/  UIMAD UR12, UR18, UR12, UR42 ;  /* 0x0000000c120c72a4 */ /* 0x000fe4000f8e022a */
[----:B------:R-:W-:Y:S02]  /*2870*/  USEL UR8, UR4, UR8, !UP3 ;  /* 0x0000000804087287 */ /* 0x000fe4000d800000 */
[----:B------:R-:W-:Y:S02]  /*2880*/  @!UP0 USHF.R.U32.HI UR7, URZ, UR9, UR7 ;  /* 0x00000009ff078299 */ /* 0x000fe40008011607 */
[----:B------:R-:W-:Y:S02]  /*2890*/  UIADD3 UR9, UPT, UPT, -UR8, URZ, URZ ;  /* 0x000000ff08097290 */ /* 0x000fe4000fffe1ff */
[----:B------:R-:W-:Y:S02]  /*28a0*/  @!UP0 USEL UR7, UR5, UR7, !UP3 ;  /* 0x0000000705078287 */ /* 0x000fe4000d800000 */
[----:B------:R-:W-:-:S02]  /*28b0*/  UIMAD UR9, UR39, UR9, UR4 ;  /* 0x00000009270972a4 */ /* 0x000fc4000f8e0204 */
[----:B------:R-:W-:Y:S02]  /*28c0*/  @!UP0 UIADD3 UR8, UPT, UPT, UR8, -UR7, URZ ;  /* 0x8000000708088290 */ /* 0x000fe4000fffe0ff */
[----:B------:R-:W-:Y:S02]  /*28d0*/  @!UP0 UIMAD UR7, UR9, UR6, UR7 ;  /* 0x00000006090782a4 */ /* 0x000fe4000f8e0207 */
[----:B------:R-:W-:Y:S02]  /*28e0*/  @!UP0 UIMAD UR4, UR39, UR8, UR5 ;  /* 0x00000008270482a4 */ /* 0x000fe4000f8e0205 */
[----:B------:R-:W-:Y:S02]  /*28f0*/  UIMAD UR6, UR20, UR10, UR43 ;  /* 0x0000000a140672a4 */ /* 0x000fe4000f8e022b */
[----:B------:R-:W-:Y:S01]  /*2900*/  UIMAD UR42, UR4, UR18, UR12 ;  /* 0x00000012042a72a4 */ /* 0x000fe2000f8e020c */
[----:B------:R-:W-:Y:S02]  /*2910*/  @!UP0 UMOV UR5, UR7 ;  /* 0x0000000700058c82 */ /* 0x000fe40008000000 */
[----:B------:R-:W-:-:S12]  /*2920*/  UIMAD UR43, UR5, UR20, UR6 ;  /* 0x00000014052b72a4 */ /* 0x000fd8000f8e0206 */
.L_x_38:
[----:B------:R-:W1:Y:S02]  /*2930*/  LDCU UR4, c[0x0][0xb30] ;  /* 0x00016600ff0477ac */ /* 0x000e640008000800 */
[----:B-1----:R-:W-:-:S09]  /*2940*/  UISETP.NE.AND UP0, UPT, UR4, 0x1, UPT ;  /* 0x000000010400788c */ /* 0x002fd2000bf05270 */
[----:B------:R-:W-:Y:S05]  /*2950*/  BRA.U UP0, `(.L_x_39) ;  /* 0x0000000100447547 */ /* 0x000fea000b800000 */
[----:B------:R-:W1:Y:S01]  /*2960*/  LDCU.128 UR8, c[0x0][0xb10] ;  /* 0x00016200ff0877ac */ /* 0x000e620008000c00 */
[----:B------:R-:W2:Y:S01]  /*2970*/  LDCU UR12, c[0x0][0xb0c] ;  /* 0x00016180ff0c77ac */ /* 0x000ea20008000800 */
[----:B------:R-:W3:Y:S01]  /*2980*/  LDCU UR13, c[0x0][0xb20] ;  /* 0x00016400ff0d77ac */ /* 0x000ee20008000800 */
[----:B-1----:R-:W-:Y:S02]  /*2990*/  UIMAD.WIDE.U32 UR6, UR43, UR8, URZ ;  /* 0x000000082b0672a5 */ /* 0x002fe4000f8e00ff */
[----:B------:R-:W-:Y:S02]  /*29a0*/  UIMAD.WIDE.U32 UR4, UR42, UR11, URZ ;  /* 0x0000000b2a0472a5 */ /* 0x000fe4000f8e00ff */
[----:B--2---:R-:W-:Y:S02]  /*29b0*/  UISETP.NE.AND UP2, UPT, UR12, 0x1, UPT ;  /* 0x000000010c00788c */ /* 0x004fe4000bf45270 */
[----:B------:R-:W-:Y:S01]  /*29c0*/  UISETP.NE.AND UP0, UPT, UR10, 0x1, UPT ;  /* 0x000000010a00788c */ /* 0x000fe2000bf05270 */
[----:B------:R-:W-:-:S02]  /*29d0*/  UMOV UR6, UR7 ;  /* 0x0000000700067c82 */ /* 0x000fc40008000000 */
[----:B------:R-:W-:Y:S01]  /*29e0*/  UMOV UR4, UR5 ;  /* 0x0000000500047c82 */ /* 0x000fe20008000000 */
[----:B------:R-:W-:Y:S02]  /*29f0*/  USHF.R.U32.HI UR6, URZ, UR9, UR6 ;  /* 0x00000009ff067299 */ /* 0x000fe40008011606 */
[----:B---3--:R-:W-:Y:S02]  /*2a00*/  USHF.R.U32.HI UR4, URZ, UR13, UR4 ;  /* 0x0000000dff047299 */ /* 0x008fe40008011604 */
[----:B------:R-:W-:Y:S02]  /*2a10*/  USEL UR5, UR43, UR6, !UP2 ;  /* 0x000000062b057287 */ /* 0x000fe4000d000000 */
[----:B------:R-:W-:-:S04]  /*2a20*/  USEL UR4, UR42, UR4, !UP0 ;  /* 0x000000042a047287 */ /* 0x000fc8000c000000 */
[----:B------:R-:W-:Y:S02]  /*2a30*/  UIADD3 UR6, UPT, UPT, UR5, -UR4, URZ ;  /* 0x8000000405067290 */ /* 0x000fe4000fffe0ff */
[----:B------:R-:W-:Y:S02]  /*2a40*/  UIADD3 UR4, UPT, UPT, -UR5, UR4, URZ ;  /* 0x0000000405047290 */ /* 0x000fe4000fffe1ff */
[----:B------:R-:W-:Y:S02]  /*2a50*/  UIMAD UR42, UR6, UR10, UR42 ;  /* 0x0000000a062a72a4 */ /* 0x000fe4000f8e022a */
[----:B------:R-:W-:-:S12]  /*2a60*/  UIMAD UR43, UR4, UR12, UR43 ;  /* 0x0000000c042b72a4 */ /* 0x000fd8000f8e022b */
.L_x_39:
[----:B------:R-:W-:Y:S01]  /*2a70*/  R2UR UR4, R59 ;  /* 0x000000003b0472ca */ /* 0x000fe200000e0000 */
[----:B------:R-:W-:Y:S01]  /*2a80*/  UIADD3 UR21, UPT, UPT, UR42, UR63, URZ ;  /* 0x0000003f2a157290 */ /* 0x000fe2000fffe0ff */
[----:B------:R-:W-:Y:S01]  /*2a90*/  PLOP3.LUT P1, PT, PT, PT, PT, 0x80, 0x8 ;  /* 0x000000000008781c */ /* 0x000fe20003f2f070 */
[----:B------:R-:W-:Y:S01]  /*2aa0*/  UMOV UR25, UR34 ;  /* 0x0000002200197c82 */ /* 0x000fe20008000000 */
[----:B------:R-:W-:-:S09]  /*2ab0*/  LOP3.LUT R2, R2, 0x1, RZ, 0x3c, !PT ;  /* 0x0000000102027812 */ /* 0x000fd200078e3cff */
[----:B------:R-:W-:Y:S01]  /*2ac0*/  UIADD3 UR50, UPT, UPT, UR43, UR4, URZ ;  /* 0x000000042b327290 */ /* 0x000fe2000fffe0ff */
[----:B------:R-:W-:Y:S11]  /*2ad0*/  BRA.U UP1, `(.L_x_40) ;  /* 0xffffffed01787547 */ /* 0x000ff6000b83ffff */
[----:B------:R-:W-:Y:S01]  /*2ae0*/  UIADD3 UR31, UPT, UPT, UR31, 0x88, URZ ;  /* 0x000000881f1f7890 */ /* 0x000fe2000fffe0ff */
[----:B------:R-:W-:-:S03]  /*2af0*/  SHF.L.U32 R2, R3, 0x1f, RZ ;  /* 0x0000001f03027819 */ /* 0x000fc600000006ff */
[----:B------:R-:W-:-:S09]  /*2b00*/  ULEA UR4, UR24, UR31, 0x3 ;  /* 0x0000001f18047291 */ /* 0x000fd2000f8e18ff */
[----:B------:R-:W1:Y:S02]  /*2b10*/  SYNCS.PHASECHK.TRANS64.TRYWAIT P0, [UR4], R2 ;  /* 0x00000002ff0075a7 */ /* 0x000e640008001104 */
[----:B-1----:R-:W-:Y:S05]  /*2b20*/  @!P0 BRA `(.L_x_41) ;  /* 0x0000006400548947 */ /* 0x002fea0003800000 */
.L_x_149:
[----:B------:R-:W-:-:S04]  /*2b30*/  UIADD3 UR4, UPT, UPT, UR24, 0x1, URZ ;  /* 0x0000000118047890 */ /* 0x000fc8000fffe0ff */
[----:B------:R-:W-:-:S04]  /*2b40*/  UISETP.NE.AND UP0, UPT, UR4, 0x11, UPT ;  /* 0x000000110400788c */ /* 0x000fc8000bf05270 */
[----:B------:R-:W-:Y:S02]  /*2b50*/  USEL UR6, URZ, 0x1, UP0 ;  /* 0x00000001ff067887 */ /* 0x000fe40008000000 */
[----:B------:R-:W-:-:S04]  /*2b60*/  USEL UR4, UR4, URZ, UP0 ;  /* 0x000000ff04047287 */ /* 0x000fc80008000000 */
[----:B------:R-:W-:Y:S01]  /*2b70*/  ULEA UR5, UR4, UR31, 0x3 ;  /* 0x0000001f04057291 */ /* 0x000fe2000f8e18ff */
[----:B-1----:R-:W-:-:S04]  /*2b80*/  LOP3.LUT R2, R3, UR6, RZ, 0x3c, !PT ;  /* 0x0000000603027c12 */ /* 0x002fc8000f8e3cff */
[----:B------:R-:W-:-:S04]  /*2b90*/  SHF.L.U32 R3, R2, 0x1f, RZ ;  /* 0x0000001f02037819 */ /* 0x000fc800000006ff */
[----:B------:R-:W1:Y:S02]  /*2ba0*/  SYNCS.PHASECHK.TRANS64.TRYWAIT P0, [UR5], R3 ;  /* 0x00000003ff0075a7 */ /* 0x000e640008001105 */
[----:B-1----:R-:W-:Y:S05]  /*2bb0*/  @!P0 BRA `(.L_x_42) ;  /* 0x0000006400488947 */ /* 0x002fea0003800000 */
.L_x_151:
[----:B------:R-:W-:-:S04]  /*2bc0*/  UIADD3 UR4, UPT, UPT, UR4, 0x1, URZ ;  /* 0x0000000104047890 */ /* 0x000fc8000fffe0ff */
[----:B------:R-:W-:-:S04]  /*2bd0*/  UISETP.NE.AND UP0, UPT, UR4, 0x11, UPT ;  /* 0x000000110400788c */ /* 0x000fc8000bf05270 */
[----:B------:R-:W-:Y:S02]  /*2be0*/  USEL UR6, URZ, 0x1, UP0 ;  /* 0x00000001ff067887 */ /* 0x000fe40008000000 */
[----:B------:R-:W-:-:S04]  /*2bf0*/  USEL UR4, UR4, URZ, UP0 ;  /* 0x000000ff04047287 */ /* 0x000fc80008000000 */
[----:B------:R-:W-:Y:S01]  /*2c00*/  ULEA UR5, UR4, UR31, 0x3 ;  /* 0x0000001f04057291 */ /* 0x000fe2000f8e18ff */
[----:B------:R-:W-:-:S04]  /*2c10*/  LOP3.LUT R2, R2, UR6, RZ, 0x3c, !PT ;  /* 0x0000000602027c12 */ /* 0x000fc8000f8e3cff */
[----:B-1----:R-:W-:-:S04]  /*2c20*/  SHF.L.U32 R3, R2, 0x1f, RZ ;  /* 0x0000001f02037819 */ /* 0x002fc800000006ff */
[----:B------:R-:W1:Y:S02]  /*2c30*/  SYNCS.PHASECHK.TRANS64.TRYWAIT P0, [UR5], R3 ;  /* 0x00000003ff0075a7 */ /* 0x000e640008001105 */
[----:B-1----:R-:W-:Y:S05]  /*2c40*/  @!P0 BRA `(.L_x_43) ;  /* 0x00000064003c8947 */ /* 0x002fea0003800000 */
.L_x_153:
        /* <DEDUP_REMOVED lines=9> */
.L_x_155:
        /* <DEDUP_REMOVED lines=9> */
.L_x_157:
        /* <DEDUP_REMOVED lines=9> */
.L_x_159:
        /* <DEDUP_REMOVED lines=9> */
.L_x_161:
        /* <DEDUP_REMOVED lines=9> */
.L_x_163:
        /* <DEDUP_REMOVED lines=9> */
.L_x_165:
        /* <DEDUP_REMOVED lines=9> */
.L_x_167:
        /* <DEDUP_REMOVED lines=9> */
.L_x_169:
        /* <DEDUP_REMOVED lines=9> */
.L_x_171:
        /* <DEDUP_REMOVED lines=9> */
.L_x_173:
        /* <DEDUP_REMOVED lines=9> */
.L_x_175:
        /* <DEDUP_REMOVED lines=9> */
.L_x_177:
        /* <DEDUP_REMOVED lines=9> */
.L_x_179:
[----:B------:R-:W-:-:S04]  /*33a0*/  UIADD3 UR4, UPT, UPT, UR4, 0x1, URZ ;  /* 0x0000000104047890 */ /* 0x000fc8000fffe0ff */
[----:B------:R-:W-:-:S04]  /*33b0*/  UISETP.NE.AND UP0, UPT, UR4, 0x11, UPT ;  /* 0x000000110400788c */ /* 0x000fc8000bf05270 */
[----:B------:R-:W-:Y:S02]  /*33c0*/  USEL UR5, URZ, 0x1, UP0 ;  /* 0x00000001ff057887 */ /* 0x000fe40008000000 */
[----:B------:R-:W-:-:S04]  /*33d0*/  USEL UR4, UR4, URZ, UP0 ;  /* 0x000000ff04047287 */ /* 0x000fc80008000000 */
[----:B------:R-:W-:Y:S01]  /*33e0*/  ULEA UR4, UR4, UR31, 0x3 ;  /* 0x0000001f04047291 */ /* 0x000fe2000f8e18ff */
[----:B------:R-:W-:-:S04]  /*33f0*/  LOP3.LUT R2, R2, UR5, RZ, 0x3c, !PT ;  /* 0x0000000502027c12 */ /* 0x000fc8000f8e3cff */
[----:B------:R-:W-:Y:S01]  /*3400*/  SHF.L.U32 R2, R2, 0x1f, RZ ;  /* 0x0000001f02027819 */ /* 0x000fe200000006ff */
[----:B-1----:R-:W-:-:S07]  /*3410*/  IMAD.U32 R0, RZ, RZ, UR4 ;  /* 0x00000004ff007e24 */ /* 0x002fce000f8e00ff */
.L_x_57:
[----:B-1----:R1:W2:Y:S02]  /*3420*/  SYNCS.PHASECHK.TRANS64.TRYWAIT P0, [R0+URZ], R2 ;  /* 0x00000002000075a7 */ /* 0x0022a400080011ff */
[----:B--2---:R-:W-:Y:S05]  /*3430*/  @!P0 NANOSLEEP.SYNCS 0x989680 ;  /* 0x009896800000895d */ /* 0x004fea0003900000 */
[----:B------:R-:W2:Y:S02]  /*3440*/  @!P0 SYNCS.PHASECHK.TRANS64 P0, [R0+URZ], R2 ;  /* 0x00000002000085a7 */ /* 0x000ea400080010ff */
[----:B--2---:R-:W-:Y:S05]  /*3450*/  @P0 EXIT ;  /* 0x000000000000094d */ /* 0x004fea0003800000 */
[----:B------:R-:W-:Y:S05]  /*3460*/  BRA `(.L_x_57) ;  /* 0xfffffffc00ec7947 */ /* 0x000fea000383ffff */
.L_x_22:
[----:B------:R-:W2:Y:S02]  /*3470*/  S2UR UR4, SR_CgaCtaId ;  /* 0x00000000000479c3 */ /* 0x000ea40000008800 */
[----:B--2---:R-:W-:-:S04]  /*3480*/  UISETP.NE.AND UP0, UPT, UR4, URZ, UPT ;  /* 0x000000ff0400728c */ /* 0x004fc8000bf05270 */
[----:B------:R-:W-:-:S09]  /*3490*/  UISETP.NE.OR UP0, UPT, UR18, 0x1, UP0 ;  /* 0x000000011200788c */ /* 0x000fd20008705670 */
[----:B------:R-:W-:Y:S05]  /*34a0*/  BRA.U UP0, `(.L_x_58) ;  /* 0x0000000100b47547 */ /* 0x000fea000b800000 */
[----:B------:R-:W2:Y:S01]  /*34b0*/  S2UR UR5, SR_CgaCtaId ;  /* 0x00000000000579c3 */ /* 0x000ea20000008800 */
[----:B------:R-:W-:Y:S01]  /*34c0*/  UMOV UR4, 0x400 ;  /* 0x0000040000047882 */ /* 0x000fe20000000000 */
[----:B------:R-:W-:Y:S01]  /*34d0*/  HFMA2 R3, -RZ, RZ, 0, 5.9604644775390625e-08 ;  /* 0x00000001ff037431 */ /* 0x000fe200000001ff */
[----:B------:R-:W-:Y:S01]  /*34e0*/  ISETP.GE.U32.AND P0, PT, R2, 0x2, PT ;  /* 0x000000020200780c */ /* 0x000fe20003f06070 */
[----:B------:R-:W-:Y:S01]  /*34f0*/  IMAD.MOV.U32 R8, RZ, RZ, RZ ;  /* 0x000000ffff087224 */ /* 0x000fe200078e00ff */
[----:B--2---:R-:W-:-:S04]  /*3500*/  ULEA UR4, UR5, UR4, 0x18 ;  /* 0x0000000405047291 */ /* 0x004fc8000f8ec0ff */
[----:B------:R-:W-:Y:S02]  /*3510*/  UIADD3 UR5, UPT, UPT, UR4, 0x168, URZ ;  /* 0x0000016804057890 */ /* 0x000fe4000fffe0ff */
[----:B------:R-:W-:Y:S02]  /*3520*/  UIADD3 UR8, UPT, UPT, UR4, 0x160, URZ ;  /* 0x0000016004087890 */ /* 0x000fe4000fffe0ff */
[----:B------:R-:W-:-:S12]  /*3530*/  UPRMT UR5, URZ, 0x654, UR5 ;  /* 0x00000654ff057896 */ /* 0x000fd80008000005 */
.L_x_61:
[----:B------:R-:W-:Y:S01]  /*3540*/  SHF.L.U32 R6, R3, 0x1f, RZ ;  /* 0x0000001f03067819 */ /* 0x000fe200000006ff */
[----:B------:R-:W-:Y:S02]  /*3550*/  IMAD.U32 R4, RZ, RZ, UR8 ;  /* 0x00000008ff047e24 */ /* 0x000fe4000f8e00ff */
[----:B------:R-:W-:Y:S01]  /*3560*/  @!P0 IMAD.MOV.U32 R5, RZ, RZ, 0x10 ;  /* 0x00000010ff058424 */ /* 0x000fe200078e00ff */
[----:B------:R-:W2:Y:S02]  /*3570*/  SYNCS.PHASECHK.TRANS64.TRYWAIT P1, [UR4+0x168], R6 ;  /* 0x00016806ff0075a7 */ /* 0x000ea40008021104 */
[----:B------:R-:W-:-:S04]  /*3580*/  PRMT R4, R2, 0x654, R4 ;  /* 0x0000065402047816 */ /* 0x000fc80000000004 */
[----:B------:R-:W-:Y:S01]  /*3590*/  SEL R0, R4, R0, !P0 ;  /* 0x0000000004007207 */ /* 0x000fe20004000000 */
[----:B--2---:R-:W-:Y:S06]  /*35a0*/  @!P1 BRA `(.L_x_59) ;  /* 0x0000006000349947 */ /* 0x004fec0003800000 */
.L_x_181:
[----:B------:R-:W-:Y:S01]  /*35b0*/  UIADD3 UR6, UPT, UPT, UR4, 0x1a0, URZ ;  /* 0x000001a004067890 */ /* 0x000fe2000fffe0ff */
[----:B------:R3:W-:Y:S01]  /*35c0*/  @!P0 SYNCS.ARRIVE.TRANS64.RED RZ, [R0+URZ], R5 ;  /* 0x0000000500ff89a7 */ /* 0x0007e200080004ff */
[----:B------:R-:W-:Y:S01]  /*35d0*/  UIADD3 UR7, UPT, UPT, UR4, 0x160, URZ ;  /* 0x0000016004077890 */ /* 0x000fe2000fffe0ff */
[----:B------:R-:W-:-:S08]  /*35e0*/  LOP3.LUT R3, R3, 0x1, RZ, 0x3c, !PT ;  /* 0x0000000103037812 */ /* 0x000fd000078e3cff */
[----:B------:R-:W-:Y:S06]  /*35f0*/  UGETNEXTWORKID.BROADCAST [UR6], [UR7] ;  /* 0x00000000060073ca */ /* 0x000fec0008000100 */
[----:B---3--:R-:W-:-:S04]  /*3600*/  SHF.L.U32 R5, R8, 0x1f, RZ ;  /* 0x0000001f08057819 */ /* 0x008fc800000006ff */
[----:B------:R-:W3:Y:S02]  /*3610*/  SYNCS.PHASECHK.TRANS64.TRYWAIT P1, [UR4+0x160], R5 ;  /* 0x00016005ff0075a7 */ /* 0x000ee40008021104 */
[----:B---3--:R-:W-:Y:S05]  /*3620*/  @!P1 BRA `(.L_x_60) ;  /* 0x00000060002c9947 */ /* 0x008fea0003800000 */
.L_x_183:
[----:B--2---:R-:W2:Y:S01]  /*3630*/  LDS.128 R4, [UR4+0x1a0] ;  /* 0x0001a004ff047984 */ /* 0x004ea20008000c00 */
[----:B------:R-:W-:Y:S01]  /*3640*/  LOP3.LUT R8, R8, 0x1, RZ, 0x3c, !PT ;  /* 0x0000000108087812 */ /* 0x000fe200078e3cff */
[----:B------:R-:W-:Y:S01]  /*3650*/  @!PT LDS RZ, [RZ] ;  /* 0x00000000fffff984 */ /* 0x000fe20000000800 */
[----:B------:R-:W-:Y:S01]  /*3660*/  @!PT LDS RZ, [RZ] ;  /* 0x00000000fffff984 */ /* 0x000fe20000000800 */
[----:B------:R-:W-:Y:S01]  /*3670*/  @!PT LDS RZ, [RZ] ;  /* 0x00000000fffff984 */ /* 0x000fe20000000800 */
[----:B------:R-:W-:Y:S01]  /*3680*/  @!PT LDS RZ, [RZ] ;  /* 0x00000000fffff984 */ /* 0x000fe20000000800 */
[----:B------:R3:W-:Y:S06]  /*3690*/  MEMBAR.ALL.CTA ;  /* 0x0000000000007992 */ /* 0x0007ec0000008000 */
[----:B---3--:R-:W3:Y:S02]  /*36a0*/  FENCE.VIEW.ASYNC.S ;  /* 0x00000000000073c6 */ /* 0x008ee40000000000 */
[----:B---3--:R-:W-:Y:S01]  /*36b0*/  SYNCS.ARRIVE.TRANS64.RED.A1T0 RZ, [UR5], RZ ;  /* 0x000000ffffff79a7 */ /* 0x008fe20008100405 */
[----:B--2---:R-:W-:-:S13]  /*36c0*/  LOP3.LUT P1, RZ, R6, 0x1, RZ, 0xc0, !PT ;  /* 0x0000000106ff7812 */ /* 0x004fda000782c0ff */
[----:B------:R-:W-:Y:S05]  /*36d0*/  @P1 BRA `(.L_x_61) ;  /* 0xfffffffc00981947 */ /* 0x000fea000383ffff */
[----:B------:R-:W-:-:S04]  /*36e0*/  SHF.L.U32 R0, R3, 0x1f, RZ ;  /* 0x0000001f03007819 */ /* 0x000fc800000006ff */
[----:B------:R-:W2:Y:S02]  /*36f0*/  SYNCS.PHASECHK.TRANS64 P0, [UR4+0x168], R0 ;  /* 0x00016800ff0075a7 */ /* 0x000ea40008001004 */
[----:B-12---:R-:W-:Y:S05]  /*3700*/  @P0 EXIT ;  /* 0x000000000000094d */ /* 0x006fea0003800000 */
[----:B------:R-:W-:-:S07]  /*3710*/  MOV R0, UR4 ;  /* 0x0000000400007c02 */ /* 0x000fce0008000f00 */
.L_x_62:
[----:B-1----:R-:W-:-:S04]  /*3720*/  SHF.L.U32 R2, R3, 0x1f, RZ ;  /* 0x0000001f03027819 */ /* 0x002fc800000006ff */
[----:B------:R1:W2:Y:S03]  /*3730*/  SYNCS.PHASECHK.TRANS64.TRYWAIT P0, [R0+URZ+0x168], R2 ;  /* 0x00016802000075a7 */ /* 0x0002a600080011ff */
[----:B--2---:R-:W-:Y:S05]  /*3740*/  @!P0 NANOSLEEP.SYNCS 0x989680 ;  /* 0x009896800000895d */ /* 0x004fea0003900000 */
[----:B------:R-:W2:Y:S02]  /*3750*/  @!P0 SYNCS.PHASECHK.TRANS64 P0, [R0+URZ+0x168], R2 ;  /* 0x00016802000085a7 */ /* 0x000ea400080010ff */
[----:B--2---:R-:W-:Y:S05]  /*3760*/  @P0 EXIT ;  /* 0x000000000000094d */ /* 0x004fea0003800000 */
[----:B------:R-:W-:Y:S05]  /*3770*/  BRA `(.L_x_62) ;  /* 0xfffffffc00e87947 */ /* 0x000fea000383ffff */
.L_x_58:
[----:B------:R-:W-:Y:S05]  /*3780*/  BRA.U UP5, `(.L_x_63) ;  /* 0x0000000d054c7547 */ /* 0x000fea000b800000 */
[----:B------:R-:W2:Y:S01]  /*3790*/  S2UR UR7, SR_CgaCtaId ;  /* 0x00000000000779c3 */ /* 0x000ea20000008800 */
[----:B------:R-:W-:Y:S01]  /*37a0*/  UMOV UR4, 0x40 ;  /* 0x0000004000047882 */ /* 0x000fe20000000000 */
[----:B------:R-:W-:Y:S01]  /*37b0*/  NOP ;  /* 0x0000000000007918 */ /* 0x000fe20000000000 */
[----:B------:R-:W-:Y:S01]  /*37c0*/  UMOV UR6, 0x400 ;  /* 0x0000040000067882 */ /* 0x000fe20000000000 */
[----:B--2---:R-:W-:Y:S02]  /*37d0*/  ULEA UR5, UR7, UR4, 0x18 ;  /* 0x0000000407057291 */ /* 0x004fe4000f8ec0ff */
[----:B------:R-:W-:-:S07]  /*37e0*/  ULEA UR6, UR7, UR6, 0x18 ;  /* 0x0000000607067291 */ /* 0x000fce000f8ec0ff */
[----:B------:R-:W2:Y:S02]  /*37f0*/  LDS.U8 R2, [UR5+0x1c] ;  /* 0x00001c05ff027984 */ /* 0x000ea40008000000 */
[----:B--2---:R-:W-:-:S13]  /*3800*/  ISETP.NE.AND P0, PT, R2, RZ, PT ;  /* 0x000000ff0200720c */ /* 0x004fda0003f05270 */
[----:B------:R-:W-:Y:S05]  /*3810*/  @P0 BRA `(.L_x_64) ;  /* 0x0000000000580947 */ /* 0x000fea0003800000 */
[----:B------:R-:W-:-:S13]  /*3820*/  ELECT P0, URZ, PT ;  /* 0x0000000000ff782f */ /* 0x000fda0003800000 */
[----:B------:R-:W-:Y:S05]  /*3830*/  @!P0 BRA `(.L_x_65) ;  /* 0x0000000000608947 */ /* 0x000fea0003800000 */
[----:B------:R-:W-:Y:S01]  /*3840*/  UMOV UR4, 0x10 ;  /* 0x0000001000047882 */ /* 0x000fe20000000000 */
[----:B------:R-:W-:Y:S01]  /*3850*/  HFMA2 R2, -RZ, RZ, 0, 5.9604644775390625e-08 ;  /* 0x00000001ff027431 */ /* 0x000fe200000001ff */
[----:B------:R-:W-:-:S03]  /*3860*/  MOV R3, 0xffff ;  /* 0x0000ffff00037802 */ /* 0x000fc60000000f00 */
[----:B------:R-:W-:Y:S04]  /*3870*/  DEPBAR.LE SB2, 0x36 ;  /* 0x0000ad800000791a */ /* 0x000fe80000000000 */
[----:B------:R-:W2:Y:S02]  /*3880*/  UTCATOMSWS.FIND_AND_SET.ALIGN UP0, UR4, UR4 ;  /* 0x00000004000475e3 */ /* 0x000ea40008000800 */
[----:B--2---:R-:W-:Y:S01]  /*3890*/  MOV R4, UR4 ;  /* 0x0000000400047c02 */ /* 0x004fe20008000f00 */
[----:B------:R-:W-:Y:S06]  /*38a0*/  BRA.U UP0, `(.L_x_66) ;  /* 0x0000000100187547 */ /* 0x000fec000b800000 */
.L_x_67:
[----:B------:R-:W-:Y:S05]  /*38b0*/  NANOSLEEP 0x64 ;  /* 0x000000640000795d */ /* 0x000fea0003800000 */
[----:B------:R-:W-:-:S05]  /*38c0*/  UMOV UR4, 0x10 ;  /* 0x0000001000047882 */ /* 0x000fca0000000000 */
[----:B------:R-:W-:Y:S04]  /*38d0*/  DEPBAR.LE SB2, 0x36 ;  /* 0x0000ad800000791a */ /* 0x000fe80000000000 */
[----:B------:R-:W2:Y:S02]  /*38e0*/  UTCATOMSWS.FIND_AND_SET.ALIGN UP0, UR4, UR4 ;  /* 0x00000004000475e3 */ /* 0x000ea40008000800 */
[----:B--2---:R-:W-:Y:S01]  /*38f0*/  MOV R4, UR4 ;  /* 0x0000000400047c02 */ /* 0x004fe20008000f00 */
[----:B------:R-:W-:Y:S05]  /*3900*/  BRA.U !UP0, `(.L_x_67) ;  /* 0xfffffffd08e87547 */ /* 0x000fea000b83ffff */
.L_x_66:
[-C--:B------:R-:W-:Y:S02]  /*3910*/  SHF.L.U32 R3, R3, R4.reuse, RZ ;  /* 0x0000000403037219 */ /* 0x080fe400000006ff */
[----:B------:R-:W-:Y:S01]  /*3920*/  SHF.L.U32 R2, R2, R4, RZ ;  /* 0x0000000402027219 */ /* 0x000fe200000006ff */
[----:B------:R-:W-:Y:S02]  /*3930*/  IMAD.SHL.U32 R4, R4, 0x20, RZ ;  /* 0x0000002004047824 */ /* 0x000fe400078e00ff */
[----:B------:R2:W-:Y:S04]  /*3940*/  ATOMS.OR RZ, [UR5+0x14], R3 ;  /* 0x00001403ffff798c */ /* 0x0005e8000b000005 */
[----:B------:R2:W-:Y:S04]  /*3950*/  ATOMS.OR RZ, [UR5+0x18], R2 ;  /* 0x00001802ffff798c */ /* 0x0005e8000b000005 */
[----:B------:R2:W-:Y:S01]  /*3960*/  STS [UR6+0x1b0], R4 ;  /* 0x0001b004ff007988 */ /* 0x0005e20008000806 */
[----:B------:R-:W-:Y:S05]  /*3970*/  BRA `(.L_x_65) ;  /* 0x0000000000107947 */ /* 0x000fea0003800000 */
.L_x_64:
[----:B------:R-:W-:-:S05]  /*3980*/  MOV R2, 0xffffffff ;  /* 0xffffffff00027802 */ /* 0x000fca0000000f00 */
[----:B------:R2:W-:Y:S02]  /*3990*/  STS [UR6+0x1b0], R2 ;  /* 0x0001b002ff007988 */ /* 0x0005e40008000806 */
[----:B--2---:R-:W-:Y:S02]  /*39a0*/  MOV R2, 0x39c0 ;  /* 0x000039c000027802 */ /* 0x004fe40000000f00 */
[----:B-1---5:R-:W-:Y:S05]  /*39b0*/  CALL.REL.NOINC `($__internal_1_$__cuda_sm10x_tcgen05_guardrail_trap_phase_invalid_during_alloc) ;  /* 0x00000064003c7944 */ /* 0x022fea0003c00000 */
.L_x_65:
[----:B------:R-:W-:Y:S05]  /*39c0*/  WARPSYNC.ALL ;  /* 0x0000000000007948 */ /* 0x000fea0003800000 */
[----:B------:R-:W3:Y:S01]  /*39d0*/  S2UR UR4, SR_CgaCtaId ;  /* 0x00000000000479c3 */ /* 0x000ee20000008800 */
[----:B------:R-:W-:Y:S01]  /*39e0*/  UMOV UR18, 0x400 ;  /* 0x0000040000127882 */ /* 0x000fe20000000000 */
[----:B------:R-:W-:-:S06]  /*39f0*/  NOP ;  /* 0x0000000000007918 */ /* 0x000fcc0000000000 */
[----:B------:R-:W-:Y:S06]  /*3a00*/  BAR.ARV 0x6, 0xa0 ;  /* 0x0182800000007b1d */ /* 0x000fec0000002000 */
[----:B------:R-:W4:Y:S01]  /*3a10*/  LDCU.64 UR6, c[0x0][0x388] ;  /* 0x00007100ff0677ac */ /* 0x000f220008000a00 */
[----:B------:R-:W-:Y:S01]  /*3a20*/  LOP3.LUT R0, R0, 0xffff, RZ, 0xc0, !PT ;  /* 0x0000ffff00007812 */ /* 0x000fe200078ec0ff */
[----:B------:R-:W-:Y:S01]  /*3a30*/  IMAD.MOV.U32 R8, RZ, RZ, 0x1 ;  /* 0x00000001ff087424 */ /* 0x000fe200078e00ff */
[----:B------:R-:W-:Y:S02]  /*3a40*/  UMOV UR22, URZ ;  /* 0x000000ff00167c82 */ /* 0x000fe40008000000 */
[----:B------:R-:W-:Y:S01]  /*3a50*/  R2UR UR19, R0 ;  /* 0x00000000001372ca */ /* 0x000fe200000e0000 */
[----:B------:R-:W-:Y:S01]  /*3a60*/  UMOV UR17, URZ ;  /* 0x000000ff00117c82 */ /* 0x000fe20008000000 */
[----:B------:R-:W-:Y:S01]  /*3a70*/  UMOV UR26, 0x0 ;  /* 0x00000000001a7882 */ /* 0x000fe20000000000 */
[----:B------:R-:W-:Y:S01]  /*3a80*/  UMOV UR27, 0x4200010 ;  /* 0x04200010001b7882 */ /* 0x000fe20000000000 */
[----:B------:R-:W-:Y:S01]  /*3a90*/  UMOV UR24, 0x0 ;  /* 0x0000000000187882 */ /* 0x000fe20000000000 */
[----:B---3--:R-:W-:Y:S01]  /*3aa0*/  ULEA UR18, UR4, UR18, 0x18 ;  /* 0x0000001204127291 */ /* 0x008fe2000f8ec0ff */
[----:B------:R-:W-:-:S03]  /*3ab0*/  UMOV UR25, 0x4200010 ;  /* 0x0420001000197882 */ /* 0x000fc60000000000 */
[----:B------:R-:W-:Y:S02]  /*3ac0*/  UIADD3 UR29, UPT, UPT, UR18, 0x168, URZ ;  /* 0x00000168121d7890 */ /* 0x000fe4000fffe0ff */
[----:B----4-:R-:W-:-:S03]  /*3ad0*/  UIADD3 UR4, UPT, UPT, UR6, 0x1f, URZ ;  /* 0x0000001f06047890 */ /* 0x010fc6000fffe0ff */
[----:B------:R-:W2:Y:S01]  /*3ae0*/  LDS R9, [UR18+0x1b0] ;  /* 0x0001b012ff097984 */ /* 0x000ea20008000800 */
[----:B------:R-:W3:Y:S01]  /*3af0*/  LDCU UR6, c[0x0][0x390] ;  /* 0x00007200ff0677ac */ /* 0x000ee20008000800 */
[----:B------:R-:W-:Y:S02]  /*3b00*/  USHF.R.S32.HI UR5, URZ, 0x1f, UR4 ;  /* 0x0000001fff057899 */ /* 0x000fe40008011404 */
[----:B------:R-:W-:Y:S02]  /*3b10*/  UPRMT UR29, URZ, 0x654, UR29 ;  /* 0x00000654ff1d7896 */ /* 0x000fe4000800001d */
[----:B------:R-:W-:Y:S02]  /*3b20*/  ULEA.HI UR4, UR5, UR4, URZ, 0x5 ;  /* 0x0000000405047291 */ /* 0x000fe4000f8f28ff */
[----:B------:R-:W-:Y:S02]  /*3b30*/  UIADD3 UR5, UPT, UPT, UR18, 0x4400, URZ ;  /* 0x0000440012057890 */ /* 0x000fe4000fffe0ff */
[----:B------:R-:W-:-:S02]  /*3b40*/  USHF.R.S32.HI UR4, URZ, 0x5, UR4 ;  /* 0x00000005ff047899 */ /* 0x000fc40008011404 */
[----:B------:R-:W-:Y:S02]  /*3b50*/  USHF.R.U32.HI UR5, URZ, 0x4, UR5 ;  /* 0x00000004ff057899 */ /* 0x000fe40008011605 */
[----:B------:R-:W-:Y:S02]  /*3b60*/  UIMAD UR7, UR4, UR7, URZ ;  /* 0x00000007040772a4 */ /* 0x000fe4000f8e02ff */
[----:B------:R-:W-:Y:S02]  /*3b70*/  UIADD3 UR4, UPT, UPT, UR18, 0x15400, URZ ;  /* 0x0001540012047890 */ /* 0x000fe4000fffe0ff */
[----:B------:R-:W-:Y:S02]  /*3b80*/  ULOP3.LUT UR5, UR5, 0x3fff, URZ, 0xc0, !UPT ;  /* 0x00003fff05057892 */ /* 0x000fe4000f8ec0ff */
[----:B------:R-:W-:Y:S02]  /*3b90*/  USHF.R.U32.HI UR4, URZ, 0x4, UR4 ;  /* 0x00000004ff047899 */ /* 0x000fe40008011604 */
[----:B------:R-:W-:-:S02]  /*3ba0*/  ULOP3.LUT UR20, UR5, 0x10000, URZ, 0xfc, !UPT ;  /* 0x0001000005147892 */ /* 0x000fc4000f8efcff */
[----:B------:R-:W-:Y:S02]  /*3bb0*/  ULOP3.LUT UR21, UR4, 0x3fff, URZ, 0xc0, !UPT ;  /* 0x00003fff04157892 */ /* 0x000fe4000f8ec0ff */
[----:B---3--:R-:W-:Y:S02]  /*3bc0*/  UIMAD UR4, UR7, UR6, URZ ;  /* 0x00000006070472a4 */ /* 0x008fe4000f8e02ff */
[----:B------:R-:W-:Y:S02]  /*3bd0*/  ULOP3.LUT UR21, UR21, 0x10000, URZ, 0xfc, !UPT ;  /* 0x0001000015157892 */ /* 0x000fe4000f8efcff */
[----:B------:R-:W-:Y:S02]  /*3be0*/  UIADD3 UR28, UPT, UPT, UR4, -0x1, URZ ;  /* 0xffffffff041c7890 */ /* 0x000fe4000fffe0ff */
[----:B------:R-:W-:Y:S01]  /*3bf0*/  UISETP.GE.AND UP3, UPT, UR4, 0x1, UPT ;  /* 0x000000010400788c */ /* 0x000fe2000bf66270 */
[C---:B--2---:R-:W-:Y:S01]  /*3c00*/  VIADD R3, R9.reuse, 0x80 ;  /* 0x0000008009037836 */ /* 0x044fe20000000000 */
[----:B------:R-:W-:-:S04]  /*3c10*/  LOP3.LUT R2, R9, 0xffff, RZ, 0xc0, !PT ;  /* 0x0000ffff09027812 */ /* 0x000fc800078ec0ff */
[----:B------:R-:W-:-:S05]  /*3c20*/  LOP3.LUT R3, R3, 0xffff, RZ, 0xc0, !PT ;  /* 0x0000ffff03037812 */ /* 0x000fca00078ec0ff */
[----:B------:R2:W-:Y:S02]  /*3c30*/  STL.64 [R1], R2 ;  /* 0x0000000201007387 */ /* 0x0005e40000100a00 */
[----:B--2---:R-:W-:-:S07]  /*3c40*/  CS2R R2, SRZ ;  /* 0x0000000000027805 */ /* 0x004fce000001ff00 */
.L_x_74:
[----:B--2---:R-:W-:-:S04]  /*3c50*/  SHF.L.U32 R4, R3, 0x1f, RZ ;  /* 0x0000001f03047819 */ /* 0x004fc800000006ff */
[----:B------:R-:W2:Y:S02]  /*3c60*/  SYNCS.PHASECHK.TRANS64.TRYWAIT P0, [UR18+0x160], R4 ;  /* 0x00016004ff0075a7 */ /* 0x000ea40008001112 */
[----:B--23--:R-:W-:Y:S05]  /*3c70*/  @!P0 BRA `(.L_x_68) ;  /* 0x0000005800b08947 */ /* 0x00cfea0003800000 */
.L_x_185:
[----:B--2---:R-:W2:Y:S01]  /*3c80*/  LDS.128 R4, [UR18+0x1a0] ;  /* 0x0001a012ff047984 */ /* 0x004ea20008000c00 */
[----:B------:R-:W-:Y:S01]  /*3c90*/  ULEA UR23, UR22, UR18, 0x3 ;  /* 0x0000001216177291 */ /* 0x000fe2000f8e18ff */
[----:B------:R-:W-:Y:S01]  /*3ca0*/  SHF.L.U32 R0, R8, 0x1f, RZ ;  /* 0x0000001f08007819 */ /* 0x000fe200000006ff */
[----:B------:R-:W-:Y:S01]  /*3cb0*/  @!PT LDS RZ, [RZ] ;  /* 0x00000000fffff984 */ /* 0x000fe20000000800 */
[----:B------:R-:W-:Y:S01]  /*3cc0*/  @!PT LDS RZ, [RZ] ;  /* 0x00000000fffff984 */ /* 0x000fe20000000800 */
[----:B------:R-:W-:Y:S01]  /*3cd0*/  @!PT LDS RZ, [RZ] ;  /* 0x00000000fffff984 */ /* 0x000fe20000000800 */
[----:B------:R-:W-:Y:S01]  /*3ce0*/  @!PT LDS RZ, [RZ] ;  /* 0x00000000fffff984 */ /* 0x000fe20000000800 */
[----:B------:R3:W-:Y:S06]  /*3cf0*/  MEMBAR.ALL.CTA ;  /* 0x0000000000007992 */ /* 0x0007ec0000008000 */
[----:B---3--:R-:W3:Y:S02]  /*3d00*/  FENCE.VIEW.ASYNC.S ;  /* 0x00000000000073c6 */ /* 0x008ee40000000000 */
[----:B---3--:R-:W-:Y:S01]  /*3d10*/  SYNCS.ARRIVE.TRANS64.RED.A1T0 RZ, [UR29], RZ ;  /* 0x000000ffffff79a7 */ /* 0x008fe2000810041d */
[----:B------:R-:W3:Y:S01]  /*3d20*/  SYNCS.PHASECHK.TRANS64.TRYWAIT P0, [UR23+0x180], R0 ;  /* 0x00018000ff0075a7 */ /* 0x000ee20008001117 */
[----:B--2---:R-:W-:Y:S01]  /*3d30*/  LOP3.LUT P2, RZ, R6, 0x1, RZ, 0xc0, !PT ;  /* 0x0000000106ff7812 */ /* 0x004fe2000784c0ff */
[----:B---3--:R-:W-:-:S12]  /*3d40*/  @!P0 BRA `(.L_x_69) ;  /* 0x0000005800948947 */ /* 0x008fd80003800000 */
.L_x_187:
[----:B------:R-:W-:Y:S05]  /*3d50*/  BRA.U !UP3, `(.L_x_70) ;  /* 0x000000010bc87547 */ /* 0x000fea000b800000 */
[----:B--2---:R-:W-:Y:S01]  /*3d60*/  IMAD.U32 R0, RZ, RZ, UR22 ;  /* 0x00000016ff007e24 */ /* 0x004fe2000f8e00ff */
[----:B------:R-:W-:-:S04]  /*3d70*/  ULEA UR4, UR17, UR18, 0x3 ;  /* 0x0000001211047291 */ /* 0x000fc8000f8e18ff */
[----:B------:R-:W-:-:S05]  /*3d80*/  LEA R0, R0, R1, 0x2 ;  /* 0x0000000100007211 */ /* 0x000fca00078e10ff */
[----:B------:R2:W5:Y:S01]  /*3d90*/  LDL R4, [R0] ;  /* 0x0000000000047983 */ /* 0x0005620000100800 */
[----:B------:R-:W-:Y:S01]  /*3da0*/  UPLOP3.LUT UP2, UPT, UPT, UPT, UPT, 0x40, 0x4 ;  /* 0x000000000004789c */ /* 0x000fe20003f4e870 */
[----:B------:R-:W-:Y:S01]  /*3db0*/  UMOV UR15, UR28 ;  /* 0x0000001c000f7c82 */ /* 0x000fe20008000000 */
[----:B------:R-:W-:Y:S01]  /*3dc0*/  UMOV UR8, UR17 ;  /* 0x0000001100087c82 */ /* 0x000fe20008000000 */
[----:B--2---:R-:W-:-:S04]  /*3dd0*/  SHF.L.U32 R0, R2, 0x1f, RZ ;  /* 0x0000001f02007819 */ /* 0x004fc800000006ff */
[----:B------:R2:W3:Y:S04]  /*3de0*/  SYNCS.PHASECHK.TRANS64.TRYWAIT P1, [UR4], R0 ;  /* 0x00000000ff0075a7 */ /* 0x0004e80008021104 */
.L_x_73:
[----:B------:R-:W-:Y:S01]  /*3df0*/  ULEA UR16, UR8, UR18, 0x3 ;  /* 0x0000001208107291 */ /* 0x000fe2000f8e18ff */
[----:B--234-:R-:W-:Y:S11]  /*3e00*/  @P1 BRA `(.L_x_71) ;  /* 0x00000000000c1947 */ /* 0x01cff60003800000 */
[----:B------:R-:W-:Y:S04]  /*3e10*/  SHF.L.U32 R5, R2, 0x1f, RZ ;  /* 0x0000001f02057819 */ /* 0x000fe800000006ff */
[----:B------:R-:W3:Y:S02]  /*3e20*/  SYNCS.PHASECHK.TRANS64.TRYWAIT P0, [UR16], R5 ;  /* 0x00000005ff0075a7 */ /* 0x000ee40008001110 */
[----:B---3--:R-:W-:Y:S05]  /*3e30*/  @!P0 BRA `(.L_x_72) ;  /* 0x0000005800708947 */ /* 0x008fea0003800000 */
.L_x_71:
[----:B------:R-:W-:Y:S01]  /*3e40*/  UISETP.NE.AND UP0, UPT, UR15, URZ, UPT ;  /* 0x000000ff0f00728c */ /* 0x000fe2000bf05270 */
[----:B------:R-:W-:Y:S01]  /*3e50*/  PLOP3.LUT P1, PT, PT, PT, PT, 0x80, 0x8 ;  /* 0x000000000008781c */ /* 0x000fe20003f2f070 */
[----:B------:R-:W-:Y:S02]  /*3e60*/  UIADD3 UR4, UPT, UPT, UR8, 0x1, URZ ;  /* 0x0000000108047890 */ /* 0x000fe4000fffe0ff */
[----:B------:R-:W-:Y:S02]  /*3e70*/  ULEA UR10, UR8, UR21, 0x9 ;  /* 0x00000015080a7291 */ /* 0x000fe4000f8e48ff */
[----:B------:R-:W-:Y:S01]  /*3e80*/  UISETP.NE.AND UP1, UPT, UR4, 0x11, UPT ;  /* 0x000000110400788c */ /* 0x000fe2000bf25270 */
[----:B------:R-:W-:Y:S01]  /*3e90*/  PLOP3.LUT P0, PT, PT, PT, UP0, 0x80, 0x8 ;  /* 0x000000000008781c */ /* 0x000fe20003f0f008 */
[----:B------:R-:W-:Y:S02]  /*3ea0*/  ULEA UR8, UR8, UR20, 0x8 ;  /* 0x0000001408087291 */ /* 0x000fe4000f8e40ff */
[----:B------:R-:W-:Y:S02]  /*3eb0*/  USEL UR5, URZ, 0x1, UP1 ;  /* 0x00000001ff057887 */ /* 0x000fe40008800000 */
[----:B------:R-:W-:Y:S02]  /*3ec0*/  USEL UR17, UR4, URZ, UP1 ;  /* 0x000000ff04117287 */ /* 0x000fe40008800000 */
[----:B------:R-:W-:Y:S02]  /*3ed0*/  UIADD3 UR12, UPT, UPT, UR10, 0x2, URZ ;  /* 0x000000020a0c7890 */ /* 0x000fe4000fffe0ff */
[----:B------:R-:W-:Y:S01]  /*3ee0*/  @UP0 ULEA UR4, UR17, UR18, 0x3 ;  /* 0x0000001211040291 */ /* 0x000fe2000f8e18ff */
[----:B------:R-:W-:Y:S01]  /*3ef0*/  LOP3.LUT R2, R2, UR5, RZ, 0x3c, !PT ;  /* 0x0000000502027c12 */ /* 0x000fe2000f8e3cff */
[----:B------:R-:W-:Y:S02]  /*3f00*/  UIADD3 UR6, UPT, UPT, UR8, 0x2, URZ ;  /* 0x0000000208067890 */ /* 0x000fe4000fffe0ff */
[----:B------:R-:W-:Y:S01]  /*3f10*/  UIADD3 UR5, UPT, UPT, UR16, 0x88, URZ ;  /* 0x0000008810057890 */ /* 0x000fe2000fffe0ff */
[----:B--2---:R-:W-:Y:S01]  /*3f20*/  @P0 SHF.L.U32 R0, R2, 0x1f, RZ ;  /* 0x0000001f02000819 */ /* 0x004fe200000006ff */
[----:B------:R-:W-:Y:S01]  /*3f30*/  UMOV UR11, 0x80004020 ;  /* 0x80004020000b7882 */ /* 0x000fe20000000000 */
[----:B------:R-:W-:Y:S01]  /*3f40*/  UMOV UR9, 0x80004020 ;  /* 0x8000402000097882 */ /* 0x000fe20000000000 */
[----:B------:R-:W-:Y:S01]  /*3f50*/  UMOV UR13, 0x80004020 ;  /* 0x80004020000d7882 */ /* 0x000fe20000000000 */
[----:B------:R4:W2:Y:S01]  /*3f60*/  @P0 SYNCS.PHASECHK.TRANS64.TRYWAIT P1, [UR4], R0 ;  /* 0x00000000ff0005a7 */ /* 0x0008a20008021104 */
[----:B------:R-:W-:Y:S11]  /*3f70*/  ELECT P0, URZ, PT ;  /* 0x0000000000ff782f */ /* 0x000ff60003800000 */
[----:B------:R-:W-:Y:S02]  /*3f80*/  @!UPT UIADD3 URZ, UPT, UPT, URZ, URZ, URZ ;  /* 0x000000fffffff290 */ /* 0x000fe4000fffe0ff */
[C---:B-----5:R-:W-:Y:S02]  /*3f90*/  @P0 R2UR.BROADCAST UR4, R4.reuse ;  /* 0x00000000040402ca */ /* 0x060fe400008e0000 */
[----:B------:R-:W-:Y:S11]  /*3fa0*/  ELECT P0, URZ, PT ;  /* 0x0000000000ff782f */ /* 0x000ff60003800000 */
[----:B------:R-:W-:Y:S02]  /*3fb0*/  @!UPT UIADD3 URZ, UPT, UPT, URZ, URZ, URZ ;  /* 0x000000fffffff290 */ /* 0x000fe4000fffe0ff */
[----:B------:R-:W-:Y:S01]  /*3fc0*/  @P0 R2UR.BROADCAST UR14, R4 ;  /* 0x00000000040e02ca */ /* 0x000fe200008e0000 */
[----:B------:R-:W-:Y:S01]  /*3fd0*/  UMOV UR7, 0x80004020 ;  /* 0x8000402000077882 */ /* 0x000fe20000000000 */
[----:B------:R3:W-:Y:S01]  /*3fe0*/  UTCHMMA gdesc[UR8], gdesc[UR10], tmem[UR4], tmem[UR26], idesc[UR27], UP2 ;  /* 0x00ff1a0a080075ea */ /* 0x0007e20009000004 */
[----:B------:R-:W-:Y:S10]  /*3ff0*/  UPLOP3.LUT UP2, UPT, UPT, UPT, UPT, 0x80, 0x8 ;  /* 0x000000000008789c */ /* 0x000ff40003f4f070 */
[----:B------:R4:W-:Y:S01]  /*4000*/  UTCHMMA gdesc[UR6], gdesc[UR12], tmem[UR14], tmem[UR24], idesc[UR25], UPT ;  /* 0x00ff180c060075ea */ /* 0x0009e2000b80000e */
[----:B------:R4:W-:Y:S01]  /*4010*/  UTCBAR.MULTICAST [UR5], URZ, UR19 ;  /* 0x000000ff050073e9 */ /* 0x0009e20008000813 */
[----:B---3--:R-:W-:Y:S02]  /*4020*/  UIADD3 UR4, UPT, UPT, UR15, 0x1, URZ ;  /* 0x000000010f047890 */ /* 0x008fe4000fffe0ff */
[----:B------:R-:W-:Y:S02]  /*4030*/  UIADD3 UR9, UPT, UPT, UR15, -0x1, URZ ;  /* 0xffffffff0f097890 */ /* 0x000fe4000fffe0ff */
[----:B------:R-:W-:Y:S01]  /*4040*/  UISETP.GT.U32.AND UP0, UPT, UR4, 0x1, UPT ;  /* 0x000000010400788c */ /* 0x000fe2000bf04070 */
[----:B------:R-:W-:Y:S04]  /*4050*/  UMOV UR8, UR17 ;  /* 0x0000001100087c82 */ /* 0x000fe80008000000 */
[----:B------:R-:W-:Y:S04]  /*4060*/  UMOV UR15, UR9 ;  /* 0x00000009000f7c82 */ /* 0x000fe80008000000 */
[----:B------:R-:W-:Y:S05]  /*4070*/  BRA.U UP0, `(.L_x_73) ;  /* 0xfffffffd005c7547 */ /* 0x000fea000b83ffff */
.L_x_70:
[----:B------:R-:W-:Y:S01]  /*4080*/  UIADD3 UR4, UPT, UPT, UR22, 0x1, URZ ;  /* 0x0000000116047890 */ /* 0x000fe2000fffe0ff */
[----:B------:R-:W-:Y:S01]  /*4090*/  LOP3.LUT R3, R3, 0x1, RZ, 0x3c, !PT ;  /* 0x0000000103037812 */ /* 0x000fe200078e3cff */
[----:B----4-:R-:W-:Y:S02]  /*40a0*/  UIADD3 UR5, UPT, UPT, UR23, 0x170, URZ ;  /* 0x0000017017057890 */ /* 0x010fe4000fffe0ff */
[----:B------:R-:W-:-:S04]  /*40b0*/  UISETP.NE.AND UP0, UPT, UR4, 0x2, UPT ;  /* 0x000000020400788c */ /* 0x000fc8000bf05270 */
[----:B------:R-:W-:Y:S02]  /*40c0*/  USEL UR6, URZ, 0x1, UP0 ;  /* 0x00000001ff067887 */ /* 0x000fe40008000000 */
[----:B------:R-:W-:Y:S01]  /*40d0*/  USEL UR22, UR4, URZ, UP0 ;  /* 0x000000ff04167287 */ /* 0x000fe20008000000 */
[----:B------:R3:W-:Y:S03]  /*40e0*/  UTCBAR [UR5], URZ ;  /* 0x000000ff050073e9 */ /* 0x0007e600080000ff */
[----:B------:R-:W-:Y:S01]  /*40f0*/  LOP3.LUT R8, R8, UR6, RZ, 0x3c, !PT ;  /* 0x0000000608087c12 */ /* 0x000fe2000f8e3cff */
[----:B------:R-:W-:Y:S07]  /*4100*/  @P2 BRA `(.L_x_74) ;  /* 0xfffffff800d02947 */ /* 0x000fee000383ffff */
[----:B------:R-:W4:Y:S01]  /*4110*/  S2UR UR6, SR_CgaCtaId ;  /* 0x00000000000679c3 */ /* 0x000f220000008800 */
[----:B------:R-:W-:Y:S01]  /*4120*/  ELECT P0, URZ, PT ;  /* 0x0000000000ff782f */ /* 0x000fe20003800000 */
[----:B--2---:R-:W-:Y:S01]  /*4130*/  IMAD.MOV.U32 R0, RZ, RZ, 0x1 ;  /* 0x00000001ff007424 */ /* 0x004fe200078e00ff */
[----:B------:R-:W-:Y:S01]  /*4140*/  UIADD3 UR18, UPT, UPT, UR18, 0x180, URZ ;  /* 0x0000018012127890 */ /* 0x000fe2000fffe0ff */
[----:B------:R-:W-:Y:S01]  /*4150*/  SHF.L.U32 R2, R8, 0x1f, RZ ;  /* 0x0000001f08027819 */ /* 0x000fe200000006ff */
[----:B------:R-:W-:-:S03]  /*4160*/  UMOV UR4, 0x40 ;  /* 0x0000004000047882 */ /* 0x000fc60000000000 */
[----:B------:R-:W-:Y:S01]  /*4170*/  UVIRTCOUNT.DEALLOC.SMPOOL 0x80 ;  /* 0x000000800000784c */ /* 0x000fe20000000000 */
[----:B----4-:R-:W-:Y:S02]  /*4180*/  ULEA UR6, UR6, UR4, 0x18 ;  /* 0x0000000406067291 */ /* 0x010fe4000f8ec0ff */
[----:B------:R-:W-:-:S07]  /*4190*/  ULEA UR4, UR22, UR18, 0x3 ;  /* 0x0000001216047291 */ /* 0x000fce000f8e18ff */
[----:B------:R2:W-:Y:S02]  /*41a0*/  @P0 STS.U8 [UR6+0x1c], R0 ;  /* 0x00001c00ff000988 */ /* 0x0005e40008000006 */
[----:B------:R-:W4:Y:S02]  /*41b0*/  SYNCS.PHASECHK.TRANS64.TRYWAIT P0, [UR4], R2 ;  /* 0x00000002ff0075a7 */ /* 0x000f240008001104 */
[----:B--2-4-:R-:W-:Y:S05]  /*41c0*/  @!P0 BRA `(.L_x_75) ;  /* 0x0000005400a48947 */ /* 0x014fea0003800000 */
.L_x_190:
[----:B------:R-:W-:-:S04]  /*41d0*/  UIADD3 UR4, UPT, UPT, UR22, 0x1, URZ ;  /* 0x0000000116047890 */ /* 0x000fc8000fffe0ff */
[----:B------:R-:W-:-:S04]  /*41e0*/  UISETP.NE.AND UP0, UPT, UR4, 0x2, UPT ;  /* 0x000000020400788c */ /* 0x000fc8000bf05270 */
[----:B---3--:R-:W-:Y:S02]  /*41f0*/  USEL UR5, URZ, 0x1, UP0 ;  /* 0x00000001ff057887 */ /* 0x008fe40008000000 */
[----:B------:R-:W-:-:S04]  /*4200*/  USEL UR4, UR4, URZ, UP0 ;  /* 0x000000ff04047287 */ /* 0x000fc80008000000 */
[----:B------:R-:W-:Y:S01]  /*4210*/  ULEA UR4, UR4, UR18, 0x3 ;  /* 0x0000001204047291 */ /* 0x000fe2000f8e18ff */
[----:B--2---:R-:W-:-:S04]  /*4220*/  LOP3.LUT R2, R8, UR5, RZ, 0x3c, !PT ;  /* 0x0000000508027c12 */ /* 0x004fc8000f8e3cff */
[----:B------:R-:W-:-:S04]  /*4230*/  SHF.L.U32 R2, R2, 0x1f, RZ ;  /* 0x0000001f02027819 */ /* 0x000fc800000006ff */
[----:B------:R-:W2:Y:S02]  /*4240*/  SYNCS.PHASECHK.TRANS64.TRYWAIT P0, [UR4], R2 ;  /* 0x00000002ff0075a7 */ /* 0x000ea40008001104 */
[----:B--2---:R-:W-:Y:S05]  /*4250*/  @!P0 BRA `(.L_x_76) ;  /* 0x0000005400988947 */ /* 0x004fea0003800000 */
.L_x_192:
[----:B------:R-:W-:Y:S01]  /*4260*/  NOP ;  /* 0x0000000000007918 */ /* 0x000fe20000000000 */
[----:B--2---:R-:W2:Y:S01]  /*4270*/  LDS R0, [UR6+0x14] ;  /* 0x00001406ff007984 */ /* 0x004ea20008000800 */
[----:B------:R-:W-:Y:S01]  /*4280*/  LOP3.LUT R3, R9, 0xffff, RZ, 0xc0, !PT ;  /* 0x0000ffff09037812 */ /* 0x000fe200078ec0ff */
[----:B------:R-:W-:-:S03]  /*4290*/  IMAD.MOV.U32 R2, RZ, RZ, 0xffff ;  /* 0x0000ffffff027424 */ /* 0x000fc600078e00ff */
[----:B------:R-:W-:-:S04]  /*42a0*/  SHF.R.U32.HI R3, RZ, 0x5, R3 ;  /* 0x00000005ff037819 */ /* 0x000fc80000011603 */
[----:B------:R-:W-:-:S04]  /*42b0*/  SHF.L.U32 R2, R2, R3, RZ ;  /* 0x0000000302027219 */ /* 0x000fc800000006ff */
[----:B--2---:R-:W-:-:S04]  /*42c0*/  LOP3.LUT R0, R0, R2, RZ, 0xc0, !PT ;  /* 0x0000000200007212 */ /* 0x004fc800078ec0ff */
[----:B------:R-:W-:Y:S01]  /*42d0*/  ISETP.NE.AND P0, PT, R0, R2, PT ;  /* 0x000000020000720c */ /* 0x000fe20003f05270 */
[----:B------:R-:W-:-:S05]  /*42e0*/  IMAD.MOV.U32 R0, RZ, RZ, 0x1 ;  /* 0x00000001ff007424 */ /* 0x000fca00078e00ff */
[----:B------:R-:W-:-:S07]  /*42f0*/  SHF.L.U32 R0, R0, R3, RZ ;  /* 0x0000000300007219 */ /* 0x000fce00000006ff */
[----:B------:R-:W-:Y:S05]  /*4300*/  @P0 BRA `(.L_x_77) ;  /* 0x00000000005c0947 */ /* 0x000fea0003800000 */
[----:B------:R-:W2:Y:S02]  /*4310*/  LDS R3, [UR6+0x18] ;  /* 0x00001806ff037984 */ /* 0x000ea40008000800 */
[----:B--2---:R-:W-:-:S04]  /*4320*/  LOP3.LUT R3, R3, R0, RZ, 0xc0, !PT ;  /* 0x0000000003037212 */ /* 0x004fc800078ec0ff */
[----:B------:R-:W-:-:S13]  /*4330*/  ISETP.NE.AND P0, PT, R3, R0, PT ;  /* 0x000000000300720c */ /* 0x000fda0003f05270 */
[----:B------:R-:W-:Y:S05]  /*4340*/  @P0 BRA `(.L_x_78) ;  /* 0x0000000000400947 */ /* 0x000fea0003800000 */
[----:B------:R-:W-:Y:S01]  /*4350*/  R2UR UR4, R2 ;  /* 0x00000000020472ca */ /* 0x000fe200000e0000 */
[----:B------:R-:W2:Y:S01]  /*4360*/  S2R R3, SR_LANEID ;  /* 0x0000000000037919 */ /* 0x000ea20000000000 */
[----:B------:R-:W-:-:S04]  /*4370*/  LOP3.LUT R0, RZ, R0, RZ, 0x33, !PT ;  /* 0x00000000ff007212 */ /* 0x000fc800078e33ff */
[----:B------:R-:W3:Y:S07]  /*4380*/  REDUX UR7, R0 ;  /* 0x00000000000773c4 */ /* 0x000eee0000000000 */
[----:B------:R-:W-:-:S03]  /*4390*/  ULOP3.LUT UR5, URZ, UR4, URZ, 0x33, !UPT ;  /* 0x00000004ff057292 */ /* 0x000fc6000f8e33ff */
[----:B------:R-:W-:Y:S02]  /*43a0*/  VOTEU.ANY UR4, UPT, PT ;  /* 0x0000000000047886 */ /* 0x000fe400038e0100 */
[----:B------:R-:W-:Y:S01]  /*43b0*/  UFLO.U32 UR4, UR4 ;  /* 0x00000004000472bd */ /* 0x000fe200080e0000 */
[----:B------:R-:W-:-:S04]  /*43c0*/  IMAD.U32 R2, RZ, RZ, UR5 ;  /* 0x00000005ff027e24 */ /* 0x000fc8000f8e00ff */
[----:B------:R-:W4:Y:S02]  /*43d0*/  REDUX UR8, R2 ;  /* 0x00000000020873c4 */ /* 0x000f240000000000 */
[----:B------:R1:W-:Y:S01]  /*43e0*/  UTCATOMSWS.AND URZ, UR5 ;  /* 0x0000000500ff79e3 */ /* 0x0003e20008000000 */
[----:B---3--:R-:W-:Y:S01]  /*43f0*/  IMAD.U32 R0, RZ, RZ, UR7 ;  /* 0x00000007ff007e24 */ /* 0x008fe2000f8e00ff */
[----:B--2---:R-:W-:Y:S01]  /*4400*/  ISETP.EQ.U32.AND P0, PT, R3, UR4, PT ;  /* 0x0000000403007c0c */ /* 0x004fe2000bf02070 */
[----:B----4-:R-:W-:-:S12]  /*4410*/  IMAD.U32 R2, RZ, RZ, UR8 ;  /* 0x00000008ff027e24 */ /* 0x010fd8000f8e00ff */
[----:B------:R2:W-:Y:S04]  /*4420*/  @P0 ATOMS.AND RZ, [UR6+0x14], R2 ;  /* 0x00001402ffff098c */ /* 0x0005e8000a800006 */
[----:B------:R2:W-:Y:S01]  /*4430*/  @P0 ATOMS.AND RZ, [UR6+0x18], R0 ;  /* 0x00001800ffff098c */ /* 0x0005e2000a800006 */
[----:B-1----:R-:W-:Y:S05]  /*4440*/  BRA `(.L_x_79) ;  /* 0x0000000000147947 */ /* 0x002fea0003800000 */
.L_x_78:
[----:B------:R-:W-:Y:S02]  /*4450*/  MOV R2, 0x4470 ;  /* 0x0000447000027802 */ /* 0x000fe40000000f00 */
[----:B-1---5:R-:W-:Y:S05]  /*4460*/  CALL.REL.NOINC `($__internal_0_$__cuda_sm10x_tcgen05_guardrail_trap_col_being_dealloced_not_returned_by_alloc) ;  /* 0x0000005800847944 */ /* 0x022fea0003c00000 */
[----:B------:R-:W-:Y:S05]  /*4470*/  BRA `(.L_x_79) ;  /* 0x0000000000087947 */ /* 0x000fea0003800000 */
.L_x_77:
[----:B------:R-:W-:Y:S02]  /*4480*/  MOV R2, 0x44a0 ;  /* 0x000044a000027802 */ /* 0x000fe40000000f00 */
[----:B-1---5:R-:W-:Y:S05]  /*4490*/  CALL.REL.NOINC `($__internal_2_$__cuda_sm10x_tcgen05_guardrail_trap_unallocated_columns_being_dealloced) ;  /* 0x0000005800907944 */ /* 0x022fea0003c00000 */
.L_x_79:
[----:B------:R-:W-:Y:S01]  /*44a0*/  NOP ;  /* 0x0000000000007918 */ /* 0x000fe20000000000 */
[----:B------:R-:W-:Y:S05]  /*44b0*/  EXIT ;  /* 0x000000000000794d */ /* 0x000fea0003800000 */
.L_x_63:
[----:B------:R-:W-:-:S09]  /*44c0*/  UISETP.NE.OR UP0, UPT, UR18, 0x3, !UP3 ;  /* 0x000000031200788c */ /* 0x000fd2000df05670 */
[----:B------:R-:W-:Y:S05]  /*44d0*/  BRA.U UP0, `(.L_x_80) ;  /* 0x0000001100b07547 */ /* 0x000fea000b800000 */
[----:B------:R-:W2:Y:S01]  /*44e0*/  LDCU.64 UR4, c[0x0][0x888] ;  /* 0x00011100ff0477ac */ /* 0x000ea20008000a00 */
[----:B------:R-:W3:Y:S01]  /*44f0*/  S2UR UR10, SR_CgaCtaId ;  /* 0x00000000000a79c3 */ /* 0x000ee20000008800 */
[----:B------:R-:W-:Y:S01]  /*4500*/  HFMA2 R10, -RZ, RZ, 0, 5.9604644775390625e-08 ;  /* 0x00000001ff0a7431 */ /* 0x000fe200000001ff */
[----:B------:R-:W-:Y:S01]  /*4510*/  MOV R9, RZ ;  /* 0x000000ff00097202 */ /* 0x000fe20000000f00 */
[----:B------:R-:W4:Y:S01]  /*4520*/  LDCU UR48, c[0x0][0x370] ;  /* 0x00006e00ff3077ac */ /* 0x000f220008000800 */
[----:B------:R-:W-:Y:S01]  /*4530*/  HFMA2 R0, -RZ, RZ, 0, 0.00048828125 ;  /* 0x00001000ff007431 */ /* 0x000fe200000001ff */
[----:B------:R-:W4:Y:S03]  /*4540*/  LDCU.128 UR44, c[0x0][0xb10] ;  /* 0x00016200ff2c77ac */ /* 0x000f260008000c00 */
[----:B------:R-:W1:Y:S01]  /*4550*/  LDC.64 R12, c[0x0][0x348] ;  /* 0x0000d200ff0c7b82 */ /* 0x000e620000000a00 */
[----:B------:R-:W3:Y:S01]  /*4560*/  LDCU UR38, c[0x0][0x374] ;  /* 0x00006e80ff2677ac */ /* 0x000ee20008000800 */
[----:B------:R-:W3:Y:S01]  /*4570*/  LDCU.64 UR40, c[0x0][0x890] ;  /* 0x00011200ff2877ac */ /* 0x000ee20008000a00 */
[----:B------:R-:W3:Y:S01]  /*4580*/  LDCU UR30, c[0x0][0xb0c] ;  /* 0x00016180ff1e77ac */ /* 0x000ee20008000800 */
[----:B--2---:R-:W-:Y:S01]  /*4590*/  UISETP.NE.U32.AND UP0, UPT, UR4, URZ, UPT ;  /* 0x000000ff0400728c */ /* 0x004fe2000bf05070 */
[----:B------:R-:W2:Y:S01]  /*45a0*/  LDCU UR64, c[0x0][0xb20] ;  /* 0x00016400ff4077ac */ /* 0x000ea20008000800 */
[----:B------:R-:W2:Y:S01]  /*45b0*/  LDCU UR4, c[0x0][0xb30] ;  /* 0x00016600ff0477ac */ /* 0x000ea20008000800 */
[----:B------:R-:W2:Y:S01]  /*45c0*/  LDCU.128 UR52, c[0x0][0x980] ;  /* 0x00013000ff3477ac */ /* 0x000ea20008000c00 */
[----:B------:R-:W-:Y:S01]  /*45d0*/  UMOV UR31, 0x400 ;  /* 0x00000400001f7882 */ /* 0x000fe20000000000 */
[----:B----4-:R-:W-:-:S02]  /*45e0*/  UIMAD.WIDE.U32 UR6, UR48, UR44, URZ ;  /* 0x0000002c300672a5 */ /* 0x010fc4000f8e00ff */
[----:B---3--:R-:W-:Y:S02]  /*45f0*/  UIMAD.WIDE.U32 UR8, UR38, UR47, URZ ;  /* 0x0000002f260872a5 */ /* 0x008fe4000f8e00ff */
[----:B------:R-:W-:Y:S02]  /*4600*/  ULEA UR31, UR10, UR31, 0x18 ;  /* 0x0000001f0a1f7291 */ /* 0x000fe4000f8ec0ff */
[----:B------:R-:W-:Y:S02]  /*4610*/  UISETP.NE.AND.EX UP5, UPT, UR5, URZ, UPT, UP0 ;  /* 0x000000ff0500728c */ /* 0x000fe4000bfa5300 */
[----:B------:R-:W-:Y:S02]  /*4620*/  UISETP.NE.U32.AND UP6, UPT, UR40, URZ, UPT ;  /* 0x000000ff2800728c */ /* 0x000fe4000bfc5070 */
[----:B------:R-:W-:Y:S02]  /*4630*/  UIADD3 UR56, UPT, UPT, UR31, 0x128, URZ ;  /* 0x000001281f387890 */ /* 0x000fe4000fffe0ff */
[----:B------:R-:W-:-:S02]  /*4640*/  UIADD3 UR49, UPT, UPT, UR31, 0x168, URZ ;  /* 0x000001681f317890 */ /* 0x000fc4000fffe0ff */
[----:B------:R-:W-:Y:S02]  /*4650*/  UIADD3 UR33, UPT, UPT, UR31, 0x110, URZ ;  /* 0x000001101f217890 */ /* 0x000fe4000fffe0ff */
[----:B------:R-:W-:Y:S02]  /*4660*/  UIADD3 UR25, UPT, UPT, UR31, 0x118, URZ ;  /* 0x000001181f197890 */ /* 0x000fe4000fffe0ff */
[----:B------:R-:W-:Y:S02]  /*4670*/  UIADD3 UR17, UPT, UPT, UR31, 0x120, URZ ;  /* 0x000001201f117890 */ /* 0x000fe4000fffe0ff */
[----:B------:R-:W-:Y:S02]  /*4680*/  UISETP.NE.AND UP0, UPT, UR39, 0x1, UPT ;  /* 0x000000012700788c */ /* 0x000fe4000bf05270 */
[----:B------:R-:W-:Y:S01]  /*4690*/  UISETP.NE.AND UP0, UPT, UR30, 0x1, UPT ;  /* 0x000000011e00788c */ /* 0x000fe2000bf05270 */
[----:B------:R-:W-:Y:S01]  /*46a0*/  UMOV UR61, UR7 ;  /* 0x00000007003d7c82 */ /* 0x000fe20008000000 */
[----:B------:R-:W-:Y:S01]  /*46b0*/  UMOV UR60, UR9 ;  /* 0x00000009003c7c82 */ /* 0x000fe20008000000 */
[----:B------:R-:W-:-:S02]  /*46c0*/  USEL UR62, URZ, 0x1, UP4 ;  /* 0x00000001ff3e7887 */ /* 0x000fc4000a000000 */
[----:B------:R-:W-:Y:S02]  /*46d0*/  UISETP.GE.AND UP2, UPT, UR39, 0x1, UPT ;  /* 0x000000012700788c */ /* 0x000fe4000bf46270 */
[----:B------:R-:W-:Y:S02]  /*46e0*/  UISETP.NE.AND UP0, UPT, UR46, 0x1, UPT ;  /* 0x000000012e00788c */ /* 0x000fe4000bf05270 */
[----:B------:R-:W-:Y:S01]  /*46f0*/  UPLOP3.LUT UP4, UPT, UPT, UPT, UPT, 0x40, 0x4 ;  /* 0x000000000004789c */ /* 0x000fe20003f8e870 */
[----:B------:R-:W3:Y:S01]  /*4700*/  LDCU.64 UR22, c[0x0][0xb28] ;  /* 0x00016500ff1677ac */ /* 0x000ee20008000a00 */
[----:B------:R-:W4:Y:S01]  /*4710*/  LDCU.64 UR42, c[0x0][0x990] ;  /* 0x00013200ff2a77ac */ /* 0x000f220008000a00 */
[----:B------:R-:W-:Y:S02]  /*4720*/  UISETP.NE.AND.EX UP6, UPT, UR41, URZ, UPT, UP6 ;  /* 0x000000ff2900728c */ /* 0x000fe4000bfc5360 */
[----:B------:R-:W-:Y:S02]  /*4730*/  UPRMT UR56, UR10, 0x654, UR56 ;  /* 0x000006540a387896 */ /* 0x000fe40008000038 */
[----:B------:R-:W-:-:S02]  /*4740*/  UPRMT UR49, URZ, 0x654, UR49 ;  /* 0x00000654ff317896 */ /* 0x000fc40008000031 */
[----:B------:R-:W-:Y:S02]  /*4750*/  UPRMT UR59, UR10, 0x654, UR33 ;  /* 0x000006540a3b7896 */ /* 0x000fe40008000021 */
[----:B------:R-:W-:Y:S02]  /*4760*/  UPRMT UR58, UR10, 0x654, UR25 ;  /* 0x000006540a3a7896 */ /* 0x000fe40008000019 */
[----:B------:R-:W-:Y:S02]  /*4770*/  UPRMT UR57, UR10, 0x654, UR17 ;  /* 0x000006540a397896 */ /* 0x000fe40008000011 */
[----:B------:R-:W-:Y:S02]  /*4780*/  USHF.R.U32.HI UR61, URZ, UR45, UR61 ;  /* 0x0000002dff3d7299 */ /* 0x000fe4000801163d */
[----:B--2---:R-:W-:Y:S02]  /*4790*/  USHF.R.U32.HI UR60, URZ, UR64, UR60 ;  /* 0x00000040ff3c7299 */ /* 0x004fe4000801163c */
[----:B------:R-:W-:-:S02]  /*47a0*/  UISETP.NE.AND UP3, UPT, UR4, 0x1, UPT ;  /* 0x000000010400788c */ /* 0x000fc4000bf65270 */
[----:B------:R-:W-:Y:S02]  /*47b0*/  UISETP.NE.AND UP2, UPT, UR52, 0x1, UPT ;  /* 0x000000013400788c */ /* 0x000fe4000bf45270 */
[----:B-1-34-:R-:W-:-:S11]  /*47c0*/  UISETP.NE.AND UP0, UPT, UR55, 0x1, UPT ;  /* 0x000000013700788c */ /* 0x01afd6000bf05270 */
.L_x_91:
[----:B------:R-:W-:Y:S04]  /*47d0*/  SHF.L.U32 R3, R9, 0x1f, RZ ;  /* 0x0000001f09037819 */ /* 0x000fe800000006ff */
[----:B-1----:R-:W1:Y:S02]  /*47e0*/  SYNCS.PHASECHK.TRANS64.TRYWAIT P0, [UR31+0x160], R3 ;  /* 0x00016003ff0075a7 */ /* 0x002e64000800111f */
[----:B-1----:R-:W-:Y:S05]  /*47f0*/  @!P0 BRA `(.L_x_81) ;  /* 0x0000005000488947 */ /* 0x002fea0003800000 */
.L_x_194:
[----:B------:R-:W2:Y:S01]  /*4800*/  LDS.128 R4, [UR31+0x1a0] ;  /* 0x0001a01fff047984 */ /* 0x000ea20008000c00 */
[----:B------:R-:W-:Y:S01]  /*4810*/  UISETP.GE.AND UP0, UPT, UR39, 0x1, UPT ;  /* 0x000000012700788c */ /* 0x000fe2000bf06270 */
[----:B------:R-:W-:Y:S01]  /*4820*/  @!PT LDS RZ, [RZ] ;  /* 0x00000000fffff984 */ /* 0x000fe20000000800 */
[----:B------:R-:W-:Y:S01]  /*4830*/  @!PT LDS RZ, [RZ] ;  /* 0x00000000fffff984 */ /* 0x000fe20000000800 */
[----:B------:R-:W-:Y:S01]  /*4840*/  @!PT LDS RZ, [RZ] ;  /* 0x00000000fffff984 */ /* 0x000fe20000000800 */
[----:B------:R-:W-:Y:S01]  /*4850*/  @!PT LDS RZ, [RZ] ;  /* 0x00000000fffff984 */ /* 0x000fe20000000800 */
[----:B------:R3:W-:Y:S06]  /*4860*/  MEMBAR.ALL.CTA ;  /* 0x0000000000007992 */ /* 0x0007ec0000008000 */
[----:B---3--:R-:W3:Y:S02]  /*4870*/  FENCE.VIEW.ASYNC.S ;  /* 0x00000000000073c6 */ /* 0x008ee40000000000 */
[----:B---3--:R-:W-:Y:S01]  /*4880*/  SYNCS.ARRIVE.TRANS64.RED.A1T0 RZ, [UR49], RZ ;  /* 0x000000ffffff79a7 */ /* 0x008fe20008100431 */
[----:B--2---:R-:W-:Y:S11]  /*4890*/  LOP3.LUT P0, RZ, R6, 0x1, RZ, 0xc0, !PT ;  /* 0x0000000106ff7812 */ /* 0x004ff6000780c0ff */
[----:B------:R-:W-:Y:S02]  /*48a0*/  @!UPT UIADD3 URZ, UPT, UPT, URZ, URZ, URZ ;  /* 0x000000fffffff290 */ /* 0x000fe4000fffe0ff */
[----:B------:R-:W-:Y:S01]  /*48b0*/  VOTEU.ANY UP2, P0 ;  /* 0x0000000000ff7886 */ /* 0x000fe20000040100 */
[----:B------:R-:W-:Y:S11]  /*48c0*/  PLOP3.LUT P0, PT, PT, PT, UP2, 0x80, 0x8 ;  /* 0x000000000008781c */ /* 0x000ff60003f0f028 */
[----:B------:R-:W-:Y:S02]  /*48d0*/  @!UPT UIADD3 URZ, UPT, UPT, URZ, URZ, URZ ;  /* 0x000000fffffff290 */ /* 0x000fe4000fffe0ff */
[----:B-1----:R-:W-:Y:S02]  /*48e0*/  @P0 MOV R3, R4 ;  /* 0x0000000400030202 */ /* 0x002fe40000000f00 */
[----:B------:R-:W-:Y:S02]  /*48f0*/  @P0 LOP3.LUT R2, R5, 0xffff, RZ, 0xc0, !PT ;  /* 0x0000ffff05020812 */ /* 0x000fe400078ec0ff */
[----:B------:R-:W-:Y:S02]  /*4900*/  @P0 R2UR UR5, R3 ;  /* 0x00000000030502ca */ /* 0x000fe400000e0000 */
[----:B------:R-:W-:Y:S11]  /*4910*/  @P0 R2UR UR4, R2 ;  /* 0x00000000020402ca */ /* 0x000ff600000e0000 */
[----:B------:R-:W-:Y:S02]  /*4920*/  @UP2 UMOV UR15, UR5 ;  /* 0x00000005000f2c82 */ /* 0x000fe40008000000 */
[----:B------:R-:W-:Y:S01]  /*4930*/  @UP2 UMOV UR14, UR4 ;  /* 0x00000004000e2c82 */ /* 0x000fe20008000000 */
[----:B------:R-:W-:Y:S05]  /*4940*/  BRA.U !UP0, `(.L_x_82) ;  /* 0x0000000108c07547 */ /* 0x000fea000b800000 */
[----:B------:R-:W-:Y:S02]  /*4950*/  UIMAD.WIDE.U32 UR8, UR14, UR47, URZ ;  /* 0x0000002f0e0872a5 */ /* 0x000fe4000f8e00ff */
[----:B------:R-:W-:Y:S02]  /*4960*/  UP2UR UR16, UPR, URZ, 0x4 ;  /* 0x00000004ff107883 */ /* 0x000fe40008000000 */
[----:B------:R-:W-:Y:S02]  /*4970*/  UISETP.NE.AND UP2, UPT, UR46, 0x1, UPT ;  /* 0x000000012e00788c */ /* 0x000fe4000bf45270 */
[----:B------:R-:W-:Y:S02]  /*4980*/  UIMAD.WIDE.U32 UR10, UR15, UR44, URZ ;  /* 0x0000002c0f0a72a5 */ /* 0x000fe4000f8e00ff */
[----:B------:R-:W-:Y:S02]  /*4990*/  USEL UR4, UR38, UR60, !UP2 ;  /* 0x0000003c26047287 */ /* 0x000fe4000d000000 */
[----:B------:R-:W-:Y:S02]  /*49a0*/  UISETP.NE.AND UP0, UPT, UR30, 0x1, UPT ;  /* 0x000000011e00788c */ /* 0x000fe4000bf05270 */
[----:B------:R-:W-:Y:S02]  /*49b0*/  UP2UR UR20, UPR, URZ, 0x2 ;  /* 0x00000002ff147883 */ /* 0x000fe40008000000 */
[----:B------:R-:W-:Y:S02]  /*49c0*/  UISETP.NE.AND UP1, UPT, UR39, 0x1, UPT ;  /* 0x000000012700788c */ /* 0x000fe4000bf25270 */
[----:B------:R-:W-:Y:S02]  /*49d0*/  UIMAD.WIDE.U32 UR12, UR4, UR22, URZ ;  /* 0x00000016040c72a5 */ /* 0x000fe4000f8e00ff */
[----:B------:R-:W-:Y:S01]  /*49e0*/  USEL UR7, UR48, UR61, !UP0 ;  /* 0x0000003d30077287 */ /* 0x000fe2000c000000 */
[----:B------:R-:W-:Y:S02]  /*49f0*/  UMOV UR5, UR9 ;  /* 0x0000000900057c82 */ /* 0x000fe40008000000 */
[----:B------:R-:W-:Y:S02]  /*4a00*/  USHF.R.U32.HI UR6, URZ, UR64, UR5 ;  /* 0x00000040ff067299 */ /* 0x000fe40008011605 */
[----:B------:R-:W-:Y:S02]  /*4a10*/  UIMAD.WIDE.U32 UR18, UR7, UR22, URZ ;  /* 0x00000016071272a5 */ /* 0x000fe4000f8e00ff */
[----:B------:R-:W-:Y:S02]  /*4a20*/  USEL UR6, UR14, UR6, !UP2 ;  /* 0x000000060e067287 */ /* 0x000fe4000d000000 */
[----:B------:R-:W-:Y:S01]  /*4a30*/  UISETP.NE.AND UP2, UPT, UR16, URZ, UPT ;  /* 0x000000ff1000728c */ /* 0x000fe2000bf45270 */
[----:B------:R-:W-:Y:S01]  /*4a40*/  UMOV UR5, UR11 ;  /* 0x0000000b00057c82 */ /* 0x000fe20008000000 */
[----:B------:R-:W-:Y:S02]  /*4a50*/  UIMAD.WIDE.U32 UR10, UR6, UR22, URZ ;  /* 0x00000016060a72a5 */ /* 0x000fe4000f8e00ff */
[----:B------:R-:W-:Y:S03]  /*4a60*/  USHF.R.U32.HI UR8, URZ, UR45, UR5 ;  /* 0x0000002dff087299 */ /* 0x000fe60008011605 */
[----:B------:R-:W-:Y:S02]  /*4a70*/  UMOV UR5, UR13 ;  /* 0x0000000d00057c82 */ /* 0x000fe40008000000 */
[----:B------:R-:W-:Y:S03]  /*4a80*/  @UP1 USHF.R.U32.HI UR4, URZ, UR23, UR5 ;  /* 0x00000017ff041299 */ /* 0x000fe60008011605 */
[----:B------:R-:W-:Y:S01]  /*4a90*/  UMOV UR5, UR19 ;  /* 0x0000001300057c82 */ /* 0x000fe20008000000 */
[----:B------:R-:W-:Y:S02]  /*4aa0*/  UIMAD UR4, UR39, UR4, URZ ;  /* 0x00000004270472a4 */ /* 0x000fe4000f8e02ff */
[----:B------:R-:W-:Y:S02]  /*4ab0*/  @UP1 USHF.R.U32.HI UR7, URZ, UR23, UR5 ;  /* 0x00000017ff071299 */ /* 0x000fe40008011605 */
[----:B------:R-:W-:Y:S02]  /*4ac0*/  USEL UR5, UR15, UR8, !UP0 ;  /* 0x000000080f057287 */ /* 0x000fe4000c000000 */
[----:B------:R-:W-:Y:S02]  /*4ad0*/  UIMAD UR8, UR39, UR7, URZ ;  /* 0x00000007270872a4 */ /* 0x000fe4000f8e02ff */
[----:B------:R-:W-:Y:S03]  /*4ae0*/  UISETP.GE.AND UP0, UPT, UR6, UR4, UPT ;  /* 0x000000040600728c */ /* 0x000fe6000bf06270 */
[----:B------:R-:W-:Y:S01]  /*4af0*/  UMOV UR4, UR11 ;  /* 0x0000000b00047c82 */ /* 0x000fe20008000000 */
[----:B------:R-:W-:Y:S02]  /*4b00*/  UISETP.GE.OR UP0, UPT, UR5, UR8, UP0 ;  /* 0x000000080500728c */ /* 0x000fe40008706670 */
[----:B------:R-:W-:Y:S02]  /*4b10*/  USHF.R.U32.HI UR4, URZ, UR23, UR4 ;  /* 0x00000017ff047299 */ /* 0x000fe40008011604 */
[----:B------:R-:W-:Y:S02]  /*4b20*/  UIMAD.WIDE.U32 UR8, UR5, UR22, URZ ;  /* 0x00000016050872a5 */ /* 0x000fe4000f8e00ff */
[----:B------:R-:W-:Y:S04]  /*4b30*/  USEL UR10, UR6, UR4, !UP1 ;  /* 0x00000004060a7287 */ /* 0x000fe8000c800000 */
[----:B------:R-:W-:Y:S01]  /*4b40*/  UIADD3 UR11, UPT, UPT, -UR10, URZ, URZ ;  /* 0x000000ff0a0b7290 */ /* 0x000fe2000fffe1ff */
[----:B------:R-:W-:Y:S02]  /*4b50*/  @!UP0 UMOV UR4, UR9 ;  /* 0x0000000900048c82 */ /* 0x000fe40008000000 */
[----:B------:R-:W-:Y:S02]  /*4b60*/  @!UP0 USHF.R.U32.HI UR4, URZ, UR23, UR4 ;  /* 0x00000017ff048299 */ /* 0x000fe40008011604 */
[----:B------:R-:W-:Y:S02]  /*4b70*/  UIMAD UR8, UR39, UR11, UR6 ;  /* 0x0000000b270872a4 */ /* 0x000fe4000f8e0206 */
[----:B------:R-:W-:Y:S02]  /*4b80*/  @!UP0 USEL UR4, UR5, UR4, !UP1 ;  /* 0x0000000405048287 */ /* 0x000fe4000c800000 */
[----:B------:R-:W-:Y:S02]  /*4b90*/  UISETP.NE.AND UP1, UPT, UR20, URZ, UPT ;  /* 0x000000ff1400728c */ /* 0x000fe4000bf25270 */
[----:B------:R-:W-:Y:S02]  /*4ba0*/  @!UP0 UIMAD UR8, UR7, UR8, UR4 ;  /* 0x00000008070882a4 */ /* 0x000fe4000f8e0204 */
[----:B------:R-:W-:Y:S02]  /*4bb0*/  @!UP0 UIADD3 UR9, UPT, UPT, UR10, -UR4, URZ ;  /* 0x800000040a098290 */ /* 0x000fe4000fffe0ff */
[----:B------:R-:W-:Y:S02]  /*4bc0*/  UIADD3 UR4, UPT, UPT, -UR5, URZ, URZ ;  /* 0x000000ff05047290 */ /* 0x000fe4000fffe1ff */
[----:B------:R-:W-:Y:S02]  /*4bd0*/  UIADD3 UR7, UPT, UPT, -UR6, URZ, URZ ;  /* 0x000000ff06077290 */ /* 0x000fe4000fffe1ff */
[----:B------:R-:W-:Y:S02]  /*4be0*/  @!UP0 UIMAD UR6, UR9, UR39, UR5 ;  /* 0x00000027090682a4 */ /* 0x000fe4000f8e0205 */
[----:B------:R-:W-:Y:S02]  /*4bf0*/  UIMAD UR15, UR30, UR4, UR15 ;  /* 0x000000041e0f72a4 */ /* 0x000fe4000f8e020f */
[----:B------:R-:W-:Y:S01]  /*4c00*/  UIMAD UR4, UR46, UR7, UR14 ;  /* 0x000000072e0472a4 */ /* 0x000fe2000f8e020e */
[----:B------:R-:W-:Y:S02]  /*4c10*/  @!UP0 UMOV UR5, UR8 ;  /* 0x0000000800058c82 */ /* 0x000fe40008000000 */
[----:B------:R-:W-:Y:S02]  /*4c20*/  UIMAD UR15, UR5, UR30, UR15 ;  /* 0x0000001e050f72a4 */ /* 0x000fe4000f8e020f */
[----:B------:R-:W-:Y:S11]  /*4c30*/  UIMAD UR14, UR6, UR46, UR4 ;  /* 0x0000002e060e72a4 */ /* 0x000ff6000f8e0204 */
[----:B------:R-:W-:Y:S01]  /*4c40*/  @!UPT UIADD3 URZ, UPT, UPT, URZ, URZ, URZ ;  /* 0x000000fffffff290 */ /* 0x000fe2000fffe0ff */
.L_x_82:
[----:B------:R-:W1:Y:S01]  /*4c50*/  @!UP3 LDCU.128 UR8, c[0x0][0xb10] ;  /* 0x00016200ff08b7ac */ /* 0x000e620008000c00 */
[----:B------:R-:W-:Y:S02]  /*4c60*/  ISETP.NE.U32.AND P1, PT, RZ, UR40, PT ;  /* 0x00000028ff007c0c */ /* 0x000fe4000bf25070 */
[----:B------:R-:W-:Y:S02]  /*4c70*/  SHF.L.U32 R8, R10, 0x1f, RZ ;  /* 0x0000001f0a087819 */ /* 0x000fe400000006ff */
[----:B------:R-:W-:Y:S01]  /*4c80*/  ISETP.NE.AND.EX P1, PT, RZ, UR41, PT, P1 ;  /* 0x00000029ff007c0c */ /* 0x000fe2000bf25310 */
[----:B------:R-:W2:Y:S01]  /*4c90*/  @!UP3 LDCU UR5, c[0x0][0xb0c] ;  /* 0x00016180ff05b7ac */ /* 0x000ea20008000800 */
[----:B------:R-:W-:Y:S02]  /*4ca0*/  USHF.L.U32 UR34, UR21, 0x7, URZ ;  /* 0x0000000715227899 */ /* 0x000fe400080006ff */
[----:B-1----:R-:W-:Y:S07]  /*4cb0*/  UIMAD.WIDE.U32 UR6, UR15, UR8, URZ ;  /* 0x000000080f0672a5 */ /* 0x002fee000f8e00ff */
[----:B------:R-:W-:Y:S01]  /*4cc0*/  @!UP3 UMOV UR4, UR7 ;  /* 0x000000070004bc82 */ /* 0x000fe20008000000 */
[----:B--2---:R-:W-:Y:S02]  /*4cd0*/  @!UP3 UISETP.NE.AND UP0, UPT, UR5, 0x1, UPT ;  /* 0x000000010500b88c */ /* 0x004fe4000bf05270 */
[----:B------:R-:W-:Y:S02]  /*4ce0*/  @!UP3 USHF.R.U32.HI UR4, URZ, UR9, UR4 ;  /* 0x00000009ff04b299 */ /* 0x000fe40008011604 */
[----:B------:R-:W-:Y:S02]  /*4cf0*/  UIMAD.WIDE.U32 UR6, UR14, UR11, URZ ;  /* 0x0000000b0e0672a5 */ /* 0x000fe4000f8e00ff */
[----:B------:R-:W-:Y:S02]  /*4d00*/  @!UP3 USEL UR8, UR15, UR4, !UP0 ;  /* 0x000000040f08b287 */ /* 0x000fe4000c000000 */
[----:B------:R-:W-:Y:S03]  /*4d10*/  @!UP3 UISETP.NE.AND UP0, UPT, UR10, 0x1, UPT ;  /* 0x000000010a00b88c */ /* 0x000fe6000bf05270 */
[----:B------:R-:W-:Y:S02]  /*4d20*/  @!UP3 UMOV UR6, UR7 ;  /* 0x000000070006bc82 */ /* 0x000fe40008000000 */
[----:B------:R-:W1:Y:S02]  /*4d30*/  @!UP3 LDCU UR4, c[0x0][0xb20] ;  /* 0x00016400ff04b7ac */ /* 0x000e640008000800 */
[----:B-1----:R-:W-:Y:S04]  /*4d40*/  @!UP3 USHF.R.U32.HI UR6, URZ, UR4, UR6 ;  /* 0x00000004ff06b299 */ /* 0x002fe80008011606 */
[----:B------:R-:W-:Y:S04]  /*4d50*/  @!UP3 USEL UR6, UR14, UR6, !UP0 ;  /* 0x000000060e06b287 */ /* 0x000fe8000c000000 */
[----:B------:R-:W-:Y:S02]  /*4d60*/  @!UP3 UIADD3 UR4, UPT, UPT, -UR8, UR6, URZ ;  /* 0x000000060804b290 */ /* 0x000fe4000fffe1ff */
[----:B------:R-:W-:Y:S02]  /*4d70*/  @!UP3 UIADD3 UR6, UPT, UPT, UR8, -UR6, URZ ;  /* 0x800000060806b290 */ /* 0x000fe4000fffe0ff */
[----:B------:R-:W-:Y:S02]  /*4d80*/  @!UP3 UIMAD UR15, UR4, UR5, UR15 ;  /* 0x00000005040fb2a4 */ /* 0x000fe4000f8e020f */
[----:B------:R-:W-:Y:S01]  /*4d90*/  @!UP3 UIMAD UR14, UR6, UR10, UR14 ;  /* 0x0000000a060eb2a4 */ /* 0x000fe2000f8e020e */
[----:B------:R-:W-:Y:S11]  /*4da0*/  BRA.U UP4, `(.L_x_83) ;  /* 0x0000000104107547 */ /* 0x000ff6000b800000 */
[----:B------:R-:W-:Y:S04]  /*4db0*/  MOV R3, UR62 ;  /* 0x0000003e00037c02 */ /* 0x000fe80008000f00 */
[----:B------:R-:W-:Y:S04]  /*4dc0*/  SHF.L.U32 R3, R3, 0x1f, RZ ;  /* 0x0000001f03037819 */ /* 0x000fe800000006ff */
[----:B------:R-:W1:Y:S02]  /*4dd0*/  SYNCS.PHASECHK.TRANS64.TRYWAIT P2, [UR31+0x158], R3 ;  /* 0x00015803ff0075a7 */ /* 0x000e64000804111f */
[----:B-1----:R-:W-:Y:S05]  /*4de0*/  @!P2 BRA `(.L_x_84) ;  /* 0x0000004800e4a947 */ /* 0x002fea0003800000 */
.L_x_83:
[----:B------:R-:W-:Y:S05]  /*4df0*/  BRA.U !UP6, `(.L_x_85) ;  /* 0x000000010e387547 */ /* 0x000fea000b800000 */
[----:B------:R-:W-:Y:S01]  /*4e00*/  UPLOP3.LUT UP1, UPT, UPT, UPT, UP5, 0x80, 0x8 ;  /* 0x000000000008789c */ /* 0x000fe20003f2f050 */
[----:B------:R-:W-:Y:S01]  /*4e10*/  IMAD.MOV.U32 R49, RZ, RZ, 0x1 ;  /* 0x00000001ff317424 */ /* 0x000fe200078e00ff */
[----:B------:R-:W2:Y:S04]  /*4e20*/  LDCU.64 UR8, c[0x0][0x358] ;  /* 0x00006b00ff0877ac */ /* 0x000ea80008000a00 */
[----:B------:R-:W-:Y:S05]  /*4e30*/  PLOP3.LUT P2, PT, PT, PT, UP1, 0x80, 0x8 ;  /* 0x000000000008781c */ /* 0x000fea0003f4f018 */
[----:B------:R-:W3:Y:S01]  /*4e40*/  @UP1 LDCU.64 UR4, c[0x0][0x888] ;  /* 0x00011100ff0417ac */ /* 0x000ee20008000a00 */
[----:B------:R-:W-:Y:S04]  /*4e50*/  @UP1 UIMAD UR6, UR51, UR40, URZ ;  /* 0x00000028330612a4 */ /* 0x000fe8000f8e02ff */
[----:B---3--:R-:W-:Y:S06]  /*4e60*/  @UP1 UIMAD.WIDE UR4, UR6, 0x4, UR4 ;  /* 0x00000004060418a5 */ /* 0x008fec000f8e0204 */
[----:B-1----:R-:W-:Y:S01]  /*4e70*/  IMAD.U32 R2, RZ, RZ, UR4 ;  /* 0x00000004ff027e24 */ /* 0x002fe2000f8e00ff */
[----:B------:R-:W-:Y:S04]  /*4e80*/  MOV R3, UR5 ;  /* 0x0000000500037c02 */ /* 0x000fe80008000f00 */
[----:B------:R-:W1:Y:S01]  /*4e90*/  @!UP1 LDCU UR4, c[0x0][0x880] ;  /* 0x00011000ff0497ac */ /* 0x000e620008000800 */
[----:B--2--5:R2:W5:Y:S02]  /*4ea0*/  @P2 LDG.E R27, desc[UR8][R2.64] ;  /* 0x00000008021b2981 */ /* 0x024564000c1e1900 */
[----:B--2---:R-:W-:Y:S05]  /*4eb0*/  HFMA2 R2, -RZ, RZ, 0, 5.9604644775390625e-08 ;  /* 0x00000001ff027431 */ /* 0x004fea00000001ff */
[----:B------:R-:W-:Y:S01]  /*4ec0*/  @!P2 PRMT R49, R2, 0x7610, R49 ;  /* 0x000076100231a816 */ /* 0x000fe20000000031 */
[----:B-1----:R-:W-:Y:S07]  /*4ed0*/  @!P2 IMAD.U32 R27, RZ, RZ, UR4 ;  /* 0x00000004ff1bae24 */ /* 0x002fee000f8e00ff */
.L_x_85:
[----:B-----5:R-:W-:Y:S01]  /*4ee0*/  @!P1 FSETP.EQ.AND P3, PT, R27, RZ, PT ;  /* 0x000000ff1b00920b */ /* 0x020fe20003f62000 */
[----:B------:R-:W-:Y:S01]  /*4ef0*/  @!UPT UIADD3 URZ, UPT, UPT, URZ, URZ, URZ ;  /* 0x000000fffffff290 */ /* 0x000fe2000fffe0ff */
[----:B------:R-:W-:Y:S11]  /*4f00*/  @!P1 BRA `(.L_x_86) ;  /* 0x0000000000149947 */ /* 0x000ff60003800000 */
[----:B------:R-:W-:Y:S02]  /*4f10*/  LOP3.LUT P1, RZ, R49, 0xff, RZ, 0xc0, !PT ;  /* 0x000000ff31ff7812 */ /* 0x000fe4000782c0ff */
[----:B------:R-:W-:Y:S04]  /*4f20*/  PLOP3.LUT P3, PT, PT, PT, UP1, 0x80, 0x8 ;  /* 0x000000000008781c */ /* 0x000fe80003f6f018 */
[----:B------:R-:W-:Y:S07]  /*4f30*/  PLOP3.LUT P3, PT, P3, PT, PT, 0x8, 0x80 ;  /* 0x000000000080781c */ /* 0x000fee0001f6e170 */
[----:B------:R-:W-:Y:S11]  /*4f40*/  @P1 FSETP.EQ.AND P3, PT, R27, RZ, PT ;  /* 0x000000ff1b00120b */ /* 0x000ff60003f62000 */
[----:B------:R-:W-:Y:S02]  /*4f50*/  @!UPT UIADD3 URZ, UPT, UPT, URZ, URZ, URZ ;  /* 0x000000fffffff290 */ /* 0x000fe4000fffe0ff */
.L_x_86:
[----:B------:R-:W-:Y:S01]  /*4f60*/  USHF.L.U32 UR35, UR50, 0x6, URZ ;  /* 0x0000000632237899 */ /* 0x000fe200080006ff */
[----:B------:R-:W2:Y:S01]  /*4f70*/  SYNCS.PHASECHK.TRANS64.TRYWAIT P1, [UR31+0x130], R8 ;  /* 0x00013008ff0075a7 */ /* 0x000ea2000802111f */
[----:B------:R-:W-:Y:S02]  /*4f80*/  UISETP.NE.AND UP0, UPT, UR52, 0x1, UPT ;  /* 0x000000013400788c */ /* 0x000fe4000bf05270 */
[----:B------:R-:W-:Y:S01]  /*4f90*/  UIMAD.WIDE.U32 UR4, UR35, UR53, URZ ;  /* 0x00000035230472a5 */ /* 0x000fe2000f8e00ff */
[----:B------:R-:W-:Y:S04]  /*4fa0*/  ELECT P2, URZ, PT ;  /* 0x0000000000ff782f */ /* 0x000fe80003840000 */
[----:B------:R-:W-:Y:S02]  /*4fb0*/  PLOP3.LUT P2, PT, P3, P2, PT, 0xf2, 0x2f ;  /* 0x00000000002f781c */ /* 0x000fe40001f45e72 */
[----:B------:R-:W-:Y:S02]  /*4fc0*/  UMOV UR4, UR5 ;  /* 0x0000000500047c82 */ /* 0x000fe40008000000 */
[----:B------:R-:W-:Y:S04]  /*4fd0*/  USHF.R.U32.HI UR4, URZ, UR54, UR4 ;  /* 0x00000036ff047299 */ /* 0x000fe80008011604 */
[----:B------:R-:W-:Y:S02]  /*4fe0*/  USEL UR36, UR35, UR4, !UP0 ;  /* 0x0000000423247287 */ /* 0x000fe4000c000000 */
[----:B------:R-:W-:Y:S02]  /*4ff0*/  UISETP.NE.AND UP0, UPT, UR55, 0x1, UPT ;  /* 0x000000013700788c */ /* 0x000fe4000bf05270 */
[----:B------:R-:W-:Y:S07]  /*5000*/  UIMAD.WIDE.U32 UR4, UR36, UR42, URZ ;  /* 0x0000002a240472a5 */ /* 0x000fee000f8e00ff */
[----:B------:R-:W-:Y:S02]  /*5010*/  UMOV UR4, UR5 ;  /* 0x0000000500047c82 */ /* 0x000fe40008000000 */
[----:B------:R-:W-:Y:S04]  /*5020*/  USHF.R.U32.HI UR4, URZ, UR43, UR4 ;  /* 0x0000002bff047299 */ /* 0x000fe80008011604 */
[----:B------:R-:W-:Y:S02]  /*5030*/  USEL UR37, UR36, UR4, !UP0 ;  /* 0x0000000424257287 */ /* 0x000fe4000c000000 */
[----:B------:R-:W-:Y:S02]  /*5040*/  UIADD3 UR4, UPT, UPT, -UR36, URZ, URZ ;  /* 0x000000ff24047290 */ /* 0x000fe4000fffe1ff */
[----:B------:R-:W-:Y:S02]  /*5050*/  UIADD3 UR5, UPT, UPT, -UR37, URZ, URZ ;  /* 0x000000ff25057290 */ /* 0x000fe4000fffe1ff */
[----:B------:R-:W-:Y:S02]  /*5060*/  UIMAD UR35, UR52, UR4, UR35 ;  /* 0x00000004342372a4 */ /* 0x000fe4000f8e0223 */
[----:B------:R-:W-:Y:S01]  /*5070*/  UIMAD UR36, UR55, UR5, UR36 ;  /* 0x00000005372472a4 */ /* 0x000fe2000f8e0224 */
[----:B--2---:R-:W-:Y:S11]  /*5080*/  @!P1 BRA `(.L_x_87) ;  /* 0x0000004800549947 */ /* 0x004ff60003800000 */
.L_x_197:
[----:B------:R-:W-:Y:S01]  /*5090*/  VOTEU.ALL UP0, P2 ;  /* 0x0000000000ff7886 */ /* 0x000fe20001000000 */
[----:B-1----:R-:W-:Y:S04]  /*50a0*/  @!P2 IADD3 R3, P1, PT, R12, 0x580, RZ ;  /* 0x000005800c03a810 */ /* 0x002fe80007f3e0ff */
[----:B------:R-:W-:Y:S01]  /*50b0*/  @!UP0 UPRMT UR4, URZ, 0x40, URZ ;  /* 0x00000040ff048896 */ /* 0x000fe200080000ff */
[----:B------:R-:W-:Y:S01]  /*50c0*/  @!P2 IMAD.X R2, RZ, RZ, R13, P1 ;  /* 0x000000ffff02a224 */ /* 0x000fe200008e060d */
[----:B------:R-:W-:Y:S01]  /*50d0*/  @!P2 R2UR UR5, R3 ;  /* 0x000000000305a2ca */ /* 0x000fe200000e0000 */
[----:B------:R-:W-:Y:S02]  /*50e0*/  @!UP0 UIADD3 UR32, UPT, UPT, UR31, 0x200, URZ ;  /* 0x000002001f208890 */ /* 0x000fe4000fffe0ff */
[----:B------:R-:W-:Y:S02]  /*50f0*/  @!UP0 UPRMT UR6, UR4, 0x5410, URZ ;  /* 0x0000541004068896 */ /* 0x000fe400080000ff */
[----:B------:R-:W-:Y:S01]  /*5100*/  @!P2 R2UR UR4, R2 ;  /* 0x000000000204a2ca */ /* 0x000fe200000e0000 */
[----:B------:R-:W-:Y:S07]  /*5110*/  VOTEU.ALL UP0, P2 ;  /* 0x0000000000ff7886 */ /* 0x000fee0001000000 */
[----:B------:R-:W-:Y:S05]  /*5120*/  IMAD.U32 R2, RZ, RZ, UR5 ;  /* 0x00000005ff027e24 */ /* 0x000fea000f8e00ff */
[----:B------:R-:W-:Y:S01]  /*5130*/  IMAD.U32 R3, RZ, RZ, UR4 ;  /* 0x00000004ff037e24 */ /* 0x000fe2000f8e00ff */
[----:B------:R-:W-:Y:S01]  /*5140*/  @!P2 R2UR UR4, R2 ;  /* 0x000000000204a2ca */ /* 0x000fe200000e0000 */
[----:B------:R-:W-:Y:S03]  /*5150*/  @!P2 IMAD.MOV.U32 R2, RZ, RZ, 0x1000 ;  /* 0x00001000ff02a424 */ /* 0x000fe600078e00ff */
[----:B------:R-:W-:Y:S11]  /*5160*/  @!P2 R2UR UR5, R3 ;  /* 0x000000000305a2ca */ /* 0x000ff600000e0000 */
[----:B------:R-:W-:Y:S02]  /*5170*/  @!UPT UIADD3 URZ, UPT, UPT, URZ, URZ, URZ ;  /* 0x000000fffffff290 */ /* 0x000fe4000fffe0ff */
[----:B------:R1:W-:Y:S01]  /*5180*/  @!UP0 UTMALDG.4D.IM2COL [UR32], [UR4], UR6 ;  /* 0x00000020040083b4 */ /* 0x0003e20008058006 */
[----:B------:R1:W-:Y:S01]  /*5190*/  @!P2 SYNCS.ARRIVE.TRANS64.RED.A0TR RZ, [UR31+0x110], R2 ;  /* 0x00011002ffffa9a7 */ /* 0x0003e2000830041f */
[----:B------:R-:W-:Y:S01]  /*51a0*/  SYNCS.ARRIVE.TRANS64.RED.A1T0 RZ, [UR59], RZ ;  /* 0x000000ffffff79a7 */ /* 0x000fe2000810043b */
[----:B------:R-:W2:Y:S02]  /*51b0*/  SYNCS.PHASECHK.TRANS64.TRYWAIT P1, [UR31+0x138], R8 ;  /* 0x00013808ff0075a7 */ /* 0x000ea4000802111f */
[----:B-12---:R-:W-:Y:S05]  /*51c0*/  @!P1 BRA `(.L_x_88) ;  /* 0x00000048001c9947 */ /* 0x006fea0003800000 */
.L_x_199:
[----:B------:R-:W-:Y:S01]  /*51d0*/  VOTEU.ALL UP0, P2 ;  /* 0x0000000000ff7886 */ /* 0x000fe20001000000 */
[----:B------:R-:W-:Y:S01]  /*51e0*/  @!P2 IADD3 R3, P1, PT, R12, 0x580, RZ ;  /* 0x000005800c03a810 */ /* 0x000fe20007f3e0ff */
[----:B------:R-:W-:Y:S01]  /*51f0*/  UMOV UR27, UR35 ;  /* 0x00000023001b7c82 */ /* 0x000fe20008000000 */
[----:B------:R-:W-:Y:S01]  /*5200*/  UMOV UR28, UR36 ;  /* 0x00000024001c7c82 */ /* 0x000fe20008000000 */
[----:B------:R-:W-:Y:S01]  /*5210*/  UMOV UR29, UR37 ;  /* 0x00000025001d7c82 */ /* 0x000fe20008000000 */
[----:B------:R-:W-:Y:S01]  /*5220*/  @!UP0 UPRMT UR4, URZ, 0x40, URZ ;  /* 0x00000040ff048896 */ /* 0x000fe200080000ff */
[----:B-1----:R-:W-:Y:S01]  /*5230*/  @!P2 IMAD.X R2, RZ, RZ, R13, P1 ;  /* 0x000000ffff02a224 */ /* 0x002fe200008e060d */
[----:B------:R-:W-:Y:S01]  /*5240*/  @!P2 R2UR UR5, R3 ;  /* 0x000000000305a2ca */ /* 0x000fe200000e0000 */
[----:B------:R-:W-:Y:S02]  /*5250*/  @!UP0 UIADD3 UR26, UPT, UPT, UR34, 0x20, URZ ;  /* 0x00000020221a8890 */ /* 0x000fe4000fffe0ff */
[----:B------:R-:W-:Y:S02]  /*5260*/  @!UP0 UPRMT UR6, UR4, 0x5410, URZ ;  /* 0x0000541004068896 */ /* 0x000fe400080000ff */
[----:B------:R-:W-:Y:S01]  /*5270*/  @!P2 R2UR UR4, R2 ;  /* 0x000000000204a2ca */ /* 0x000fe200000e0000 */
[----:B------:R-:W-:Y:S01]  /*5280*/  @!UP0 UIADD3 UR24, UPT, UPT, UR31, 0x1200, URZ ;  /* 0x000012001f188890 */ /* 0x000fe2000fffe0ff */
[----:B------:R-:W-:Y:S06]  /*5290*/  VOTEU.ALL UP0, P2 ;  /* 0x0000000000ff7886 */ /* 0x000fec0001000000 */
        /* <DEDUP_REMOVED lines=11> */
.L_x_201:
        /* <DEDUP_REMOVED lines=8> */
[----:B------:R-:W-:Y:S01]  /*53d0*/  @!UP0 UIADD3 UR18, UPT, UPT, UR34, 0x40, URZ ;  /* 0x0000004022128890 */ /* 0x000fe2000fffe0ff */
[----:B------:R-:W-:Y:S01]  /*53e0*/  @P0 SHF.R.U32.HI R4, RZ, 0x10, R5 ;  /* 0x00000010ff040819 */ /* 0x000fe20000011605 */
[----:B------:R-:W-:Y:S02]  /*53f0*/  @!UP0 UPRMT UR6, UR4, 0x5410, URZ ;  /* 0x0000541004068896 */ /* 0x000fe400080000ff */
[----:B------:R-:W-:Y:S01]  /*5400*/  @!P2 R2UR UR4, R2 ;  /* 0x000000000204a2ca */ /* 0x000fe200000e0000 */
[----:B------:R-:W-:Y:S01]  /*5410*/  @!UP0 UIADD3 UR16, UPT, UPT, UR31, 0x2200, URZ ;  /* 0x000022001f108890 */ /* 0x000fe2000fffe0ff */
[----:B------:R-:W-:Y:S01]  /*5420*/  @P0 R2UR UR51, R4 ;  /* 0x00000000043302ca */ /* 0x000fe200000e0000 */
[----:B------:R-:W-:Y:S05]  /*5430*/  VOTEU.ALL UP0, P2 ;  /* 0x0000000000ff7886 */ /* 0x000fea0001000000 */
        /* <DEDUP_REMOVED lines=11> */
.L_x_203:
        /* <DEDUP_REMOVED lines=9> */
[----:B------:R-:W-:Y:S01]  /*5580*/  R2UR UR7, R59 ;  /* 0x000000003b0772ca */ /* 0x000fe200000e0000 */
[----:B------:R-:W-:Y:S01]  /*5590*/  @!UP0 UPRMT UR6, UR4, 0x5410, URZ ;  /* 0x0000541004068896 */ /* 0x000fe200080000ff */
[----:B------:R-:W-:Y:S01]  /*55a0*/  LOP3.LUT R10, R10, 0x1, RZ, 0x3c, !PT ;  /* 0x000000010a0a7812 */ /* 0x000fe200078e3cff */
[----:B------:R-:W-:Y:S01]  /*55b0*/  @!UP0 UIADD3 UR8, UPT, UPT, UR31, 0x3200, URZ ;  /* 0x000032001f088890 */ /* 0x000fe2000fffe0ff */
[----:B------:R-:W-:Y:S01]  /*55c0*/  @!P2 R2UR UR4, R2 ;  /* 0x000000000204a2ca */ /* 0x000fe200000e0000 */
[----:B------:R-:W-:Y:S01]  /*55d0*/  @!UP0 UIADD3 UR9, UPT, UPT, UR31, 0x128, URZ ;  /* 0x000001281f098890 */ /* 0x000fe2000fffe0ff */
[----:B------:R-:W-:Y:S01]  /*55e0*/  LOP3.LUT R9, R9, 0x1, RZ, 0x3c, !PT ;  /* 0x0000000109097812 */ /* 0x000fe200078e3cff */
[----:B------:R-:W-:Y:S01]  /*55f0*/  VOTEU.ALL UP0, P2 ;  /* 0x0000000000ff7886 */ /* 0x000fe20001000000 */
[----:B------:R-:W-:Y:S02]  /*5600*/  UIADD3 UR21, UPT, UPT, UR14, UR63, URZ ;  /* 0x0000003f0e157290 */ /* 0x000fe4000fffe0ff */
[----:B------:R-:W-:Y:S01]  /*5610*/  UPLOP3.LUT UP4, UPT, UPT, UPT, UPT, 0x80, 0x8 ;  /* 0x000000000008789c */ /* 0x000fe20003f8f070 */
[----:B------:R-:W-:Y:S02]  /*5620*/  IMAD.U32 R2, RZ, RZ, UR5 ;  /* 0x00000005ff027e24 */ /* 0x000fe4000f8e00ff */
[----:B------:R-:W-:Y:S04]  /*5630*/  UIADD3 UR50, UPT, UPT, UR15, UR7, URZ ;  /* 0x000000070f327290 */ /* 0x000fe8000fffe0ff */
[----:B------:R-:W-:Y:S01]  /*5640*/  IMAD.U32 R3, RZ, RZ, UR4 ;  /* 0x00000004ff037e24 */ /* 0x000fe2000f8e00ff */
[----:B------:R-:W-:Y:S04]  /*5650*/  @!P2 R2UR UR4, R2 ;  /* 0x000000000204a2ca */ /* 0x000fe800000e0000 */
[----:B------:R-:W-:Y:S11]  /*5660*/  @!P2 R2UR UR5, R3 ;  /* 0x000000000305a2ca */ /* 0x000ff600000e0000 */
[----:B------:R-:W-:Y:S02]  /*5670*/  @!UPT UIADD3 URZ, UPT, UPT, URZ, URZ, URZ ;  /* 0x000000fffffff290 */ /* 0x000fe4000fffe0ff */
[----:B------:R1:W-:Y:S01]  /*5680*/  @!UP0 UTMALDG.4D.IM2COL [UR8], [UR4], UR6 ;  /* 0x00000008040083b4 */ /* 0x0003e20008058006 */
[----:B------:R1:W-:Y:S01]  /*5690*/  @!P2 SYNCS.ARRIVE.TRANS64.RED.A0TR RZ, [UR31+0x128], R0 ;  /* 0x00012800ffffa9a7 */ /* 0x0003e2000830041f */
[----:B------:R-:W-:Y:S01]  /*56a0*/  SYNCS.ARRIVE.TRANS64.RED.A1T0 RZ, [UR56], RZ ;  /* 0x000000ffffff79a7 */ /* 0x000fe20008100438 */
[----:B------:R-:W-:Y:S05]  /*56b0*/  BRA.U UP2, `(.L_x_91) ;  /* 0xfffffff102447547 */ /* 0x000fea000b83ffff */
[----:B------:R-:W-:-:S04]  /*56c0*/  SHF.L.U32 R2, R10, 0x1f, RZ ;  /* 0x0000001f0a027819 */ /* 0x000fc800000006ff */
[----:B------:R-:W2:Y:S02]  /*56d0*/  SYNCS.PHASECHK.TRANS64.TRYWAIT P0, [UR31+0x130], R2 ;  /* 0x00013002ff0075a7 */ /* 0x000ea4000800111f */
[----:B--2---:R-:W-:Y:S05]  /*56e0*/  @!P0 BRA `(.L_x_92) ;  /* 0x00000044001c8947 */ /* 0x004fea0003800000 */
.L_x_205:
[----:B------:R-:W2:Y:S02]  /*56f0*/  SYNCS.PHASECHK.TRANS64.TRYWAIT P0, [UR31+0x138], R2 ;  /* 0x00013802ff0075a7 */ /* 0x000ea4000800111f */
[----:B--2---:R-:W-:Y:S05]  /*5700*/  @!P0 BRA `(.L_x_93) ;  /* 0x00000044002c8947 */ /* 0x004fea0003800000 */
.L_x_207:
[----:B------:R-:W2:Y:S02]  /*5710*/  SYNCS.PHASECHK.TRANS64.TRYWAIT P0, [UR31+0x140], R2 ;  /* 0x00014002ff0075a7 */ /* 0x000ea4000800111f */
[----:B--2---:R-:W-:Y:S05]  /*5720*/  @!P0 BRA `(.L_x_94) ;  /* 0x00000044003c8947 */ /* 0x004fea0003800000 */
.L_x_209:
[----:B-1----:R-:W-:-:S07]  /*5730*/  MOV R0, UR31 ;  /* 0x0000001f00007c02 */ /* 0x002fce0008000f00 */
.L_x_95:
[----:B-1----:R-:W-:-:S04]  /*5740*/  SHF.L.U32 R2, R10, 0x1f, RZ ;  /* 0x0000001f0a027819 */ /* 0x002fc800000006ff */
[----:B------:R1:W2:Y:S03]  /*5750*/  SYNCS.PHASECHK.TRANS64.TRYWAIT P0, [R0+URZ+0x148], R2 ;  /* 0x00014802000075a7 */ /* 0x0002a600080011ff */
[----:B--2---:R-:W-:Y:S05]  /*5760*/  @!P0 NANOSLEEP.SYNCS 0x989680 ;  /* 0x009896800000895d */ /* 0x004fea0003900000 */
[----:B------:R-:W2:Y:S02]  /*5770*/  @!P0 SYNCS.PHASECHK.TRANS64 P0, [R0+URZ+0x148], R2 ;  /* 0x00014802000085a7 */ /* 0x000ea400080010ff */
[----:B--2---:R-:W-:Y:S05]  /*5780*/  @P0 EXIT ;  /* 0x000000000000094d */ /* 0x004fea0003800000 */
[----:B------:R-:W-:Y:S05]  /*5790*/  BRA `(.L_x_95) ;  /* 0xfffffffc00e87947 */ /* 0x000fea000383ffff */
.L_x_80:
[----:B------:R-:W-:-:S06]  /*57a0*/  UISETP.GE.AND UP0, UPT, UR18, 0x4, UPT ;  /* 0x000000041200788c */ /* 0x000fcc000bf06270 */
[----:B------:R-:W-:-:S13]  /*57b0*/  PLOP3.LUT P0, PT, PT, PT, UP0, 0x80, 0x8 ;  /* 0x000000000008781c */ /* 0x000fda0003f0f008 */
[----:B-1----:R-:W-:Y:S05]  /*57c0*/  @!P0 EXIT ;  /* 0x000000000000894d */ /* 0x002fea0003800000 */
[----:B------:R-:W1:Y:S08]  /*57d0*/  S2UR UR4, SR_CgaCtaId ;  /* 0x00000000000479c3 */ /* 0x000e700000008800 */
[----:B------:R-:W-:Y:S01]  /*57e0*/  BAR.SYNC.DEFER_BLOCKING 0x6, 0xa0 ;  /* 0x0182800000007b1d */ /* 0x000fe20000010000 */
[C---:B------:R-:W-:Y:S01]  /*57f0*/  IMAD.SHL.U32 R6, R48.reuse, 0x20, RZ ;  /* 0x0000002030067824 */ /* 0x040fe200078e00ff */
[----:B------:R-:W-:Y:S01]  /*5800*/  SHF.R.U32.HI R3, RZ, 0x1, R48 ;  /* 0x00000001ff037819 */ /* 0x000fe20000011630 */
[----:B------:R-:W-:-:S02]  /*5810*/  IMAD.SHL.U32 R47, R48, 0x10, RZ ;  /* 0x00000010302f7824 */ /* 0x000fc400078e00ff */
[----:B------:R-:W-:Y:S02]  /*5820*/  HFMA2 R62, -RZ, RZ, 0, 1.9073486328125e-06 ;  /* 0x00000020ff3e7431 */ /* 0x000fe400000001ff */
[----:B------:R-:W-:Y:S01]  /*5830*/  IMAD.U32 R23, R48, 0x10000, RZ ;  /* 0x0001000030177824 */ /* 0x000fe200078e00ff */
[----:B------:R-:W-:Y:S01]  /*5840*/  UMOV UR48, 0x400 ;  /* 0x0000040000307882 */ /* 0x000fe20000000000 */
[----:B------:R-:W-:Y:S01]  /*5850*/  LOP3.LUT R0, R6, 0xc0, RZ, 0xc0, !PT ;  /* 0x000000c006007812 */ /* 0x000fe200078ec0ff */
[----:B------:R-:W2:Y:S01]  /*5860*/  LDC.64 R42, c[0x0][0x8b0] ;  /* 0x00022c00ff2a7b82 */ /* 0x000ea20000000a00 */
[----:B------:R-:W-:Y:S01]  /*5870*/  LOP3.LUT R47, R47, 0x600, RZ, 0xc0, !PT ;  /* 0x000006002f2f7812 */ /* 0x000fe200078ec0ff */
[----:B------:R-:W-:Y:S01]  /*5880*/  IMAD.MOV.U32 R46, RZ, RZ, 0x1 ;  /* 0x00000001ff2e7424 */ /* 0x000fe200078e00ff */
[----:B------:R-:W-:Y:S01]  /*5890*/  LOP3.LUT R3, R0, 0x8, R3, 0xf8, !PT ;  /* 0x0000000800037812 */ /* 0x000fe200078ef803 */
[C---:B------:R-:W-:Y:S01]  /*58a0*/  IMAD.SHL.U32 R0, R48.reuse, 0x4, RZ ;  /* 0x0000000430007824 */ /* 0x040fe200078e00ff */
[----:B------:R-:W-:Y:S01]  /*58b0*/  LOP3.LUT R47, R47, 0x20, R6, 0xf8, !PT ;  /* 0x000000202f2f7812 */ /* 0x000fe200078ef806 */
[----:B------:R-:W-:Y:S01]  /*58c0*/  IMAD.MOV.U32 R22, RZ, RZ, RZ ;  /* 0x000000ffff167224 */ /* 0x000fe200078e00ff */
[----:B------:R-:W-:Y:S01]  /*58d0*/  LOP3.LUT P0, RZ, R48, 0x4, RZ, 0xc0, !PT ;  /* 0x0000000430ff7812 */ /* 0x000fe2000780c0ff */
[----:B------:R-:W3:Y:S01]  /*58e0*/  LDC.64 R40, c[0x0][0x8a8] ;  /* 0x00022a00ff287b82 */ /* 0x000ee20000000a00 */
[----:B------:R-:W-:-:S02]  /*58f0*/  LOP3.LUT R0, R3, 0x18, R0, 0x78, !PT ;  /* 0x0000001803007812 */ /* 0x000fc400078e7800 */
[----:B------:R-:W-:Y:S02]  /*5900*/  CS2R R44, SRZ ;  /* 0x00000000002c7805 */ /* 0x000fe4000001ff00 */
[----:B------:R-:W-:Y:S01]  /*5910*/  LOP3.LUT R47, R47, 0x100, R6, 0xf8, !PT ;  /* 0x000001002f2f7812 */ /* 0x000fe200078ef806 */
[----:B------:R-:W4:Y:S01]  /*5920*/  LDCU UR60, c[0x0][0x370] ;  /* 0x00006e00ff3c77ac */ /* 0x000f220008000800 */
[----:B------:R-:W-:Y:S02]  /*5930*/  LOP3.LUT R48, R48, 0x60, RZ, 0xc0, !PT ;  /* 0x0000006030307812 */ /* 0x000fe400078ec0ff */
[----:B------:R-:W-:Y:S01]  /*5940*/  LOP3.LUT R47, R47, R0, RZ, 0xfc, !PT ;  /* 0x000000002f2f7212 */ /* 0x000fe200078efcff */
[----:B-1----:R-:W-:Y:S01]  /*5950*/  ULEA UR48, UR4, UR48, 0x18 ;  /* 0x0000003004307291 */ /* 0x002fe2000f8ec0ff */
[----:B------:R-:W-:Y:S01]  /*5960*/  LOP3.LUT R23, R23, 0x600000, RZ, 0xc0, !PT ;  /* 0x0060000017177812 */ /* 0x000fe200078ec0ff */
[----:B------:R-:W1:Y:S01]  /*5970*/  LDCU.64 UR4, c[0x0][0x890] ;  /* 0x00011200ff0477ac */ /* 0x000e620008000a00 */
[----:B------:R-:W-:Y:S01]  /*5980*/  SEL R62, R62, 0xffffffe0, !P0 ;  /* 0xffffffe03e3e7807 */ /* 0x000fe20004000000 */
[----:B------:R-:W2:Y:S05]  /*5990*/  LDCU UR45, c[0x0][0xb0c] ;  /* 0x00016180ff2d77ac */ /* 0x000eaa0008000800 */
[----:B------:R-:W4:Y:S01]  /*59a0*/  LDS R2, [UR48+0x1b0] ;  /* 0x0001b030ff027984 */ /* 0x000f220008000800 */
[----:B------:R-:W2:Y:S01]  /*59b0*/  LDCU UR38, c[0x0][0xb30] ;  /* 0x00016600ff2677ac */ /* 0x000ea20008000800 */
[----:B------:R-:W2:Y:S01]  /*59c0*/  LDCU.64 UR54, c[0x0][0x888] ;  /* 0x00011100ff3677ac */ /* 0x000ea20008000a00 */
[----:B------:R-:W2:Y:S01]  /*59d0*/  LDCU.64 UR46, c[0x0][0xb28] ;  /* 0x00016500ff2e77ac */ /* 0x000ea20008000a00 */
[----:B-1----:R-:W-:-:S02]  /*59e0*/  IMAD.U32 R52, RZ, RZ, UR4 ;  /* 0x00000004ff347e24 */ /* 0x002fc4000f8e00ff */
[----:B------:R-:W-:Y:S01]  /*59f0*/  IMAD.U32 R51, RZ, RZ, UR5 ;  /* 0x00000005ff337e24 */ /* 0x000fe2000f8e00ff */
[----:B------:R-:W1:Y:S01]  /*5a00*/  LDCU.64 UR4, c[0x0][0xa90] ;  /* 0x00015200ff0477ac */ /* 0x000e620008000a00 */
[----:B------:R-:W2:Y:S01]  /*5a10*/  LDCU.128 UR56, c[0x0][0xb10] ;  /* 0x00016200ff3877ac */ /* 0x000ea20008000c00 */
[----:B------:R-:W2:Y:S01]  /*5a20*/  LDCU UR53, c[0x0][0x374] ;  /* 0x00006e80ff3577ac */ /* 0x000ea20008000800 */
[----:B------:R-:W-:Y:S01]  /*5a30*/  UMOV UR52, URZ ;  /* 0x000000ff00347c82 */ /* 0x000fe20008000000 */
[----:B------:R-:W-:Y:S01]  /*5a40*/  UMOV UR49, URZ ;  /* 0x000000ff00317c82 */ /* 0x000fe20008000000 */
[----:B-1----:R-:W-:Y:S02]  /*5a50*/  IMAD.U32 R54, RZ, RZ, UR4 ;  /* 0x00000004ff367e24 */ /* 0x002fe4000f8e00ff */
[----:B------:R-:W-:Y:S01]  /*5a60*/  IMAD.U32 R53, RZ, RZ, UR5 ;  /* 0x00000005ff357e24 */ /* 0x000fe2000f8e00ff */
[----:B------:R-:W1:Y:S01]  /*5a70*/  LDCU.128 UR4, c[0x0][0xa80] ;  /* 0x00015000ff0477ac */ /* 0x000e620008000c00 */
[C---:B----4-:R-:W-:Y:S01]  /*5a80*/  VIADD R3, R2.reuse, 0x80 ;  /* 0x0000008002037836 */ /* 0x050fe20000000000 */
[----:B------:R-:W-:-:S04]  /*5a90*/  LOP3.LUT R2, R2, 0xffff, RZ, 0xc0, !PT ;  /* 0x0000ffff02027812 */ /* 0x000fc800078ec0ff */
[----:B------:R-:W-:-:S05]  /*5aa0*/  LOP3.LUT R3, R3, 0xffff, RZ, 0xc0, !PT ;  /* 0x0000ffff03037812 */ /* 0x000fca00078ec0ff */
[----:B------:R4:W-:Y:S01]  /*5ab0*/  STL.64 [R1], R2 ;  /* 0x0000000201007387 */ /* 0x0009e20000100a00 */
[----:B-1----:R-:W-:Y:S01]  /*5ac0*/  MOV R58, UR4 ;  /* 0x00000004003a7c02 */ /* 0x002fe20008000f00 */
[----:B------:R-:W-:Y:S01]  /*5ad0*/  UIADD3 UR4, UPT, UPT, UR48, 0x200, URZ ;  /* 0x0000020030047890 */ /* 0x000fe2000fffe0ff */
[----:B------:R-:W-:Y:S02]  /*5ae0*/  IMAD.U32 R57, RZ, RZ, UR5 ;  /* 0x00000005ff397e24 */ /* 0x000fe4000f8e00ff */
[----:B------:R-:W-:Y:S02]  /*5af0*/  IMAD.U32 R56, RZ, RZ, UR6 ;  /* 0x00000006ff387e24 */ /* 0x000fe4000f8e00ff */
[----:B------:R-:W-:Y:S02]  /*5b00*/  IMAD.U32 R55, RZ, RZ, UR7 ;  /* 0x00000007ff377e24 */ /* 0x000fe4000f8e00ff */
[----:B--23--:R-:W-:-:S07]  /*5b10*/  IMAD.U32 R61, RZ, RZ, UR4 ;  /* 0x00000004ff3d7e24 */ /* 0x00cfce000f8e00ff */
.L_x_139:
[----:B----4-:R-:W-:Y:S04]  /*5b20*/  SHF.L.U32 R2, R44, 0x1f, RZ ;  /* 0x0000001f2c027819 */ /* 0x010fe800000006ff */
[----:B-1----:R-:W1:Y:S02]  /*5b30*/  SYNCS.PHASECHK.TRANS64.TRYWAIT P0, [UR48+0x160], R2 ;  /* 0x00016002ff0075a7 */ /* 0x002e640008001130 */
[----:B-1-3--:R-:W-:Y:S05]  /*5b40*/  @!P0 BRA `(.L_x_96) ;  /* 0x00000040004c8947 */ /* 0x00afea0003800000 */
.L_x_211:
[----:B------:R-:W2:Y:S01]  /*5b50*/  LDS.128 R4, [UR48+0x1a0] ;  /* 0x0001a030ff047984 */ /* 0x000ea20008000c00 */
[----:B------:R-:W-:Y:S01]  /*5b60*/  UIADD3 UR4, UPT, UPT, UR48, 0x168, URZ ;  /* 0x0000016830047890 */ /* 0x000fe2000fffe0ff */
[----:B-1----:R-:W-:Y:S01]  /*5b70*/  IMAD R2, R22, 0x4, R1 ;  /* 0x0000000416027824 */ /* 0x002fe200078e0201 */
[----:B------:R-:W-:Y:S01]  /*5b80*/  UISETP.GE.AND UP0, UPT, UR39, 0x1, UPT ;  /* 0x000000012700788c */ /* 0x000fe2000bf06270 */
[----:B------:R-:W-:Y:S01]  /*5b90*/  @!PT LDS RZ, [RZ] ;  /* 0x00000000fffff984 */ /* 0x000fe20000000800 */
[----:B------:R-:W-:Y:S01]  /*5ba0*/  @!PT LDS RZ, [RZ] ;  /* 0x00000000fffff984 */ /* 0x000fe20000000800 */
[----:B------:R-:W-:Y:S01]  /*5bb0*/  @!PT LDS RZ, [RZ] ;  /* 0x00000000fffff984 */ /* 0x000fe20000000800 */
[----:B------:R-:W-:Y:S01]  /*5bc0*/  @!PT LDS RZ, [RZ] ;  /* 0x00000000fffff984 */ /* 0x000fe20000000800 */
[----:B------:R1:W-:Y:S06]  /*5bd0*/  MEMBAR.ALL.CTA ;  /* 0x0000000000007992 */ /* 0x0003ec0000008000 */
[----:B-1----:R-:W1:Y:S01]  /*5be0*/  FENCE.VIEW.ASYNC.S ;  /* 0x00000000000073c6 */ /* 0x002e620000000000 */
[----:B------:R-:W-:Y:S09]  /*5bf0*/  UPRMT UR4, URZ, 0x654, UR4 ;  /* 0x00000654ff047896 */ /* 0x000ff20008000004 */
[----:B-1----:R-:W-:Y:S01]  /*5c00*/  SYNCS.ARRIVE.TRANS64.RED.A1T0 RZ, [UR4], RZ ;  /* 0x000000ffffff79a7 */ /* 0x002fe20008100404 */
[----:B------:R-:W5:Y:S01]  /*5c10*/  LDL R2, [R2] ;  /* 0x0000000002027983 */ /* 0x000f620000100800 */
[----:B--2---:R-:W-:Y:S11]  /*5c20*/  LOP3.LUT P0, RZ, R6, 0x1, RZ, 0xc0, !PT ;  /* 0x0000000106ff7812 */ /* 0x004ff6000780c0ff */
[----:B------:R-:W-:Y:S02]  /*5c30*/  @!UPT UIADD3 URZ, UPT, UPT, URZ, URZ, URZ ;  /* 0x000000fffffff290 */ /* 0x000fe4000fffe0ff */
[----:B------:R-:W-:Y:S01]  /*5c40*/  VOTEU.ANY UP1, P0 ;  /* 0x0000000000ff7886 */ /* 0x000fe20000020100 */
[----:B------:R-:W-:Y:S01]  /*5c50*/  PLOP3.LUT P0, PT, PT, PT, UP1, 0x80, 0x8 ;  /* 0x000000000008781c */ /* 0x000fe20003f0f018 */
[----:B------:R-:W-:Y:S11]  /*5c60*/  UP2UR UR61, UPR, URZ, 0x2 ;  /* 0x00000002ff3d7883 */ /* 0x000ff60008000000 */
[----:B------:R-:W-:Y:S01]  /*5c70*/  @!UPT UIADD3 URZ, UPT, UPT, URZ, URZ, URZ ;  /* 0x000000fffffff290 */ /* 0x000fe2000fffe0ff */
[----:B------:R-:W-:Y:S02]  /*5c80*/  @P0 MOV R3, R4 ;  /* 0x0000000400030202 */ /* 0x000fe40000000f00 */
[----:B------:R-:W-:Y:S02]  /*5c90*/  @P0 LOP3.LUT R0, R5, 0xffff, RZ, 0xc0, !PT ;  /* 0x0000ffff05000812 */ /* 0x000fe400078ec0ff */
[----:B------:R-:W-:Y:S02]  /*5ca0*/  @P0 R2UR UR5, R3 ;  /* 0x00000000030502ca */ /* 0x000fe400000e0000 */
[----:B------:R-:W-:Y:S11]  /*5cb0*/  @P0 R2UR UR4, R0 ;  /* 0x00000000000402ca */ /* 0x000ff600000e0000 */
[----:B------:R-:W-:Y:S02]  /*5cc0*/  @UP1 UMOV UR37, UR5 ;  /* 0x0000000500251c82 */ /* 0x000fe40008000000 */
[----:B------:R-:W-:Y:S01]  /*5cd0*/  @UP1 UMOV UR36, UR4 ;  /* 0x0000000400241c82 */ /* 0x000fe20008000000 */
[----:B------:R-:W-:Y:S05]  /*5ce0*/  BRA.U !UP0, `(.L_x_97) ;  /* 0x0000000108cc7547 */ /* 0x000fea000b800000 */
[----:B------:R-:W1:Y:S01]  /*5cf0*/  LDCU UR9, c[0x0][0xb20] ;  /* 0x00016400ff0977ac */ /* 0x000e620008000800 */
[----:B------:R-:W-:Y:S02]  /*5d00*/  UIMAD.WIDE.U32 UR4, UR53, UR59, URZ ;  /* 0x0000003b350472a5 */ /* 0x000fe4000f8e00ff */
[----:B------:R-:W-:Y:S02]  /*5d10*/  UIMAD.WIDE.U32 UR6, UR60, UR56, URZ ;  /* 0x000000383c0672a5 */ /* 0x000fe4000f8e00ff */
[----:B------:R-:W-:Y:S02]  /*5d20*/  UIMAD.WIDE.U32 UR10, UR36, UR59, URZ ;  /* 0x0000003b240a72a5 */ /* 0x000fe4000f8e00ff */
[----:B------:R-:W-:Y:S02]  /*5d30*/  UISETP.NE.AND UP0, UPT, UR58, 0x1, UPT ;  /* 0x000000013a00788c */ /* 0x000fe4000bf05270 */
[----:B------:R-:W-:Y:S02]  /*5d40*/  UISETP.NE.AND UP1, UPT, UR45, 0x1, UPT ;  /* 0x000000012d00788c */ /* 0x000fe4000bf25270 */
[----:B------:R-:W-:Y:S02]  /*5d50*/  UISETP.NE.AND UP2, UPT, UR39, 0x1, UPT ;  /* 0x000000012700788c */ /* 0x000fe4000bf45270 */
[----:B------:R-:W-:Y:S01]  /*5d60*/  UIMAD.WIDE.U32 UR12, UR37, UR56, URZ ;  /* 0x00000038250c72a5 */ /* 0x000fe2000f8e00ff */
[----:B------:R-:W-:Y:S01]  /*5d70*/  UMOV UR4, UR5 ;  /* 0x0000000500047c82 */ /* 0x000fe20008000000 */
[----:B------:R-:W-:Y:S01]  /*5d80*/  UMOV UR6, UR11 ;  /* 0x0000000b00067c82 */ /* 0x000fe20008000000 */
[----:B-1----:R-:W-:Y:S03]  /*5d90*/  USHF.R.U32.HI UR8, URZ, UR9, UR4 ;  /* 0x00000009ff087299 */ /* 0x002fe60008011604 */
[----:B------:R-:W-:Y:S02]  /*5da0*/  UMOV UR4, UR7 ;  /* 0x0000000700047c82 */ /* 0x000fe40008000000 */
[----:B------:R-:W-:Y:S02]  /*5db0*/  USHF.R.U32.HI UR5, URZ, UR57, UR4 ;  /* 0x00000039ff057299 */ /* 0x000fe40008011604 */
[----:B------:R-:W-:Y:S02]  /*5dc0*/  USEL UR4, UR53, UR8, !UP0 ;  /* 0x0000000835047287 */ /* 0x000fe4000c000000 */
[----:B------:R-:W-:Y:S02]  /*5dd0*/  USHF.R.U32.HI UR8, URZ, UR9, UR6 ;  /* 0x00000009ff087299 */ /* 0x000fe40008011606 */
[----:B------:R-:W-:Y:S02]  /*5de0*/  UIMAD.WIDE.U32 UR6, UR4, UR46, URZ ;  /* 0x0000002e040672a5 */ /* 0x000fe4000f8e00ff */
[----:B------:R-:W-:Y:S02]  /*5df0*/  USEL UR9, UR60, UR5, !UP1 ;  /* 0x000000053c097287 */ /* 0x000fe4000c800000 */
[----:B------:R-:W-:Y:S02]  /*5e00*/  USEL UR8, UR36, UR8, !UP0 ;  /* 0x0000000824087287 */ /* 0x000fe4000c000000 */
[----:B------:R-:W-:Y:S01]  /*5e10*/  UIMAD.WIDE.U32 UR10, UR9, UR46, URZ ;  /* 0x0000002e090a72a5 */ /* 0x000fe2000f8e00ff */
[----:B------:R-:W-:Y:S01]  /*5e20*/  UMOV UR6, UR7 ;  /* 0x0000000700067c82 */ /* 0x000fe20008000000 */
[----:B------:R-:W-:Y:S01]  /*5e30*/  UMOV UR5, UR13 ;  /* 0x0000000d00057c82 */ /* 0x000fe20008000000 */
[----:B------:R-:W-:Y:S02]  /*5e40*/  @UP2 USHF.R.U32.HI UR4, URZ, UR47, UR6 ;  /* 0x0000002fff042299 */ /* 0x000fe40008011606 */
[----:B------:R-:W-:Y:S02]  /*5e50*/  USHF.R.U32.HI UR5, URZ, UR57, UR5 ;  /* 0x00000039ff057299 */ /* 0x000fe40008011605 */
[----:B------:R-:W-:Y:S02]  /*5e60*/  UIMAD UR4, UR39, UR4, URZ ;  /* 0x00000004270472a4 */ /* 0x000fe4000f8e02ff */
[----:B------:R-:W-:Y:S02]  /*5e70*/  USEL UR5, UR37, UR5, !UP1 ;  /* 0x0000000525057287 */ /* 0x000fe4000c800000 */
[----:B------:R-:W-:Y:S01]  /*5e80*/  UISETP.GE.AND UP0, UPT, UR8, UR4, UPT ;  /* 0x000000040800728c */ /* 0x000fe2000bf06270 */
[----:B------:R-:W-:Y:S01]  /*5e90*/  UMOV UR6, UR11 ;  /* 0x0000000b00067c82 */ /* 0x000fe20008000000 */
[----:B------:R-:W-:Y:S02]  /*5ea0*/  UIMAD.WIDE.U32 UR10, UR8, UR46, URZ ;  /* 0x0000002e080a72a5 */ /* 0x000fe4000f8e00ff */
[----:B------:R-:W-:Y:S04]  /*5eb0*/  @UP2 USHF.R.U32.HI UR9, URZ, UR47, UR6 ;  /* 0x0000002fff092299 */ /* 0x000fe80008011606 */
[----:B------:R-:W-:Y:S01]  /*5ec0*/  UIMAD UR6, UR39, UR9, URZ ;  /* 0x00000009270672a4 */ /* 0x000fe2000f8e02ff */
[----:B------:R-:W-:Y:S03]  /*5ed0*/  UMOV UR4, UR11 ;  /* 0x0000000b00047c82 */ /* 0x000fe60008000000 */
[----:B------:R-:W-:Y:S02]  /*5ee0*/  UISETP.GE.OR UP0, UPT, UR5, UR6, UP0 ;  /* 0x000000060500728c */ /* 0x000fe40008706670 */
[----:B------:R-:W-:Y:S02]  /*5ef0*/  USHF.R.U32.HI UR4, URZ, UR47, UR4 ;  /* 0x0000002fff047299 */ /* 0x000fe40008011604 */
[----:B------:R-:W-:Y:S02]  /*5f00*/  UIMAD.WIDE.U32 UR6, UR5, UR46, URZ ;  /* 0x0000002e050672a5 */ /* 0x000fe4000f8e00ff */
[----:B------:R-:W-:Y:S02]  /*5f10*/  USEL UR11, UR8, UR4, !UP2 ;  /* 0x00000004080b7287 */ /* 0x000fe4000d000000 */
[----:B------:R-:W-:Y:S02]  /*5f20*/  UIADD3 UR6, UPT, UPT, -UR5, URZ, URZ ;  /* 0x000000ff05067290 */ /* 0x000fe4000fffe1ff */
[----:B------:R-:W-:Y:S02]  /*5f30*/  UIADD3 UR10, UPT, UPT, -UR11, URZ, URZ ;  /* 0x000000ff0b0a7290 */ /* 0x000fe4000fffe1ff */
[----:B------:R-:W-:Y:S02]  /*5f40*/  UIMAD UR6, UR45, UR6, UR37 ;  /* 0x000000062d0672a4 */ /* 0x000fe4000f8e0225 */
[----:B------:R-:W-:Y:S01]  /*5f50*/  UIMAD UR10, UR39, UR10, UR8 ;  /* 0x0000000a270a72a4 */ /* 0x000fe2000f8e0208 */
[----:B------:R-:W-:Y:S01]  /*5f60*/  @!UP0 UMOV UR4, UR7 ;  /* 0x0000000700048c82 */ /* 0x000fe20008000000 */
[----:B------:R-:W-:Y:S02]  /*5f70*/  UIADD3 UR7, UPT, UPT, -UR8, URZ, URZ ;  /* 0x000000ff08077290 */ /* 0x000fe4000fffe1ff */
[----:B------:R-:W-:Y:S04]  /*5f80*/  @!UP0 USHF.R.U32.HI UR4, URZ, UR47, UR4 ;  /* 0x0000002fff048299 */ /* 0x000fe80008011604 */
[----:B------:R-:W-:Y:S04]  /*5f90*/  @!UP0 USEL UR4, UR5, UR4, !UP2 ;  /* 0x0000000405048287 */ /* 0x000fe8000d000000 */
[----:B------:R-:W-:Y:S02]  /*5fa0*/  @!UP0 UIMAD UR9, UR9, UR10, UR4 ;  /* 0x0000000a090982a4 */ /* 0x000fe4000f8e0204 */
[----:B------:R-:W-:Y:S02]  /*5fb0*/  @!UP0 UIADD3 UR10, UPT, UPT, UR11, -UR4, URZ ;  /* 0x800000040b0a8290 */ /* 0x000fe4000fffe0ff */
[----:B------:R-:W-:Y:S02]  /*5fc0*/  UIMAD UR4, UR58, UR7, UR36 ;  /* 0x000000073a0472a4 */ /* 0x000fe4000f8e0224 */
[----:B------:R-:W-:Y:S03]  /*5fd0*/  @!UP0 UIMAD UR8, UR10, UR39, UR5 ;  /* 0x000000270a0882a4 */ /* 0x000fe6000f8e0205 */
[----:B------:R-:W-:Y:S02]  /*5fe0*/  @!UP0 UMOV UR5, UR9 ;  /* 0x0000000900058c82 */ /* 0x000fe40008000000 */
[----:B------:R-:W-:Y:S02]  /*5ff0*/  UIMAD UR37, UR5, UR45, UR6 ;  /* 0x0000002d052572a4 */ /* 0x000fe4000f8e0206 */
[----:B------:R-:W-:Y:S11]  /*6000*/  UIMAD UR36, UR8, UR58, UR4 ;  /* 0x0000003a082472a4 */ /* 0x000ff6000f8e0204 */
[----:B------:R-:W-:Y:S01]  /*6010*/  @!UPT UIADD3 URZ, UPT, UPT, URZ, URZ, URZ ;  /* 0x000000fffffff290 */ /* 0x000fe2000fffe0ff */
.L_x_97:
[----:B------:R-:W-:Y:S01]  /*6020*/  UISETP.NE.AND UP0, UPT, UR38, 0x1, UPT ;  /* 0x000000012600788c */ /* 0x000fe2000bf05270 */
[----:B------:R-:W-:Y:S01]  /*6030*/  @P0 SHF.R.U32.HI R4, RZ, 0x10, R5 ;  /* 0x00000010ff040819 */ /* 0x000fe20000011605 */
[----:B------:R-:W-:Y:S01]  /*6040*/  USHF.L.U32 UR41, UR21, 0x7, URZ ;  /* 0x0000000715297899 */ /* 0x000fe200080006ff */
[----:B------:R-:W-:Y:S02]  /*6050*/  BSSY.RECONVERGENT B6, `(.L_x_98) ;  /* 0x0000034000067945 */ /* 0x000fe40003800200 */
[----:B------:R-:W-:Y:S02]  /*6060*/  @P0 R2UR UR62, R4 ;  /* 0x00000000043e02ca */ /* 0x000fe400000e0000 */
[----:B------:R-:W-:Y:S04]  /*6070*/  LOP3.LUT P0, RZ, R61, 0x1b0, RZ, 0xc0, !PT ;  /* 0x000001b03dff7812 */ /* 0x000fe8000780c0ff */
[----:B------:R-:W1:Y:S01]  /*6080*/  @!UP0 LDCU.128 UR12, c[0x0][0xb10] ;  /* 0x00016200ff0c87ac */ /* 0x000e620008000c00 */
[----:B------:R-:W2:Y:S01]  /*6090*/  @!UP0 LDCU UR5, c[0x0][0xb0c] ;  /* 0x00016180ff0587ac */ /* 0x000ea20008000800 */
[----:B------:R-:W3:Y:S01]  /*60a0*/  @!UP0 LDCU UR10, c[0x0][0xb20] ;  /* 0x00016400ff0a87ac */ /* 0x000ee20008000800 */
[----:B-1----:R-:W-:Y:S02]  /*60b0*/  UIMAD.WIDE.U32 UR8, UR37, UR12, URZ ;  /* 0x0000000c250872a5 */ /* 0x002fe4000f8e00ff */
[----:B------:R-:W-:Y:S02]  /*60c0*/  UIMAD.WIDE.U32 UR6, UR36, UR15, URZ ;  /* 0x0000000f240672a5 */ /* 0x000fe4000f8e00ff */
[----:B------:R-:W-:Y:S03]  /*60d0*/  @!UP0 UISETP.NE.AND UP1, UPT, UR14, 0x1, UPT ;  /* 0x000000010e00888c */ /* 0x000fe6000bf25270 */
[----:B------:R-:W-:Y:S01]  /*60e0*/  @!UP0 UMOV UR4, UR9 ;  /* 0x0000000900048c82 */ /* 0x000fe20008000000 */
[----:B--2---:R-:W-:Y:S02]  /*60f0*/  @!UP0 UISETP.NE.AND UP2, UPT, UR5, 0x1, UPT ;  /* 0x000000010500888c */ /* 0x004fe4000bf45270 */
[----:B------:R-:W-:Y:S01]  /*6100*/  @!UP0 USHF.R.U32.HI UR4, URZ, UR13, UR4 ;  /* 0x0000000dff048299 */ /* 0x000fe20008011604 */
[----:B------:R-:W-:Y:S02]  /*6110*/  @!UP0 UMOV UR6, UR7 ;  /* 0x0000000700068c82 */ /* 0x000fe40008000000 */
[----:B---3--:R-:W-:Y:S02]  /*6120*/  @!UP0 USHF.R.U32.HI UR6, URZ, UR10, UR6 ;  /* 0x0000000aff068299 */ /* 0x008fe40008011606 */
[----:B------:R-:W-:Y:S02]  /*6130*/  @!UP0 USEL UR7, UR37, UR4, !UP2 ;  /* 0x0000000425078287 */ /* 0x000fe4000d000000 */
[----:B------:R-:W-:Y:S04]  /*6140*/  @!UP0 USEL UR6, UR36, UR6, !UP1 ;  /* 0x0000000624068287 */ /* 0x000fe8000c800000 */
[----:B------:R-:W-:Y:S02]  /*6150*/  @!UP0 UIADD3 UR4, UPT, UPT, -UR7, UR6, URZ ;  /* 0x0000000607048290 */ /* 0x000fe4000fffe1ff */
[----:B------:R-:W-:Y:S02]  /*6160*/  @!UP0 UIADD3 UR6, UPT, UPT, UR7, -UR6, URZ ;  /* 0x8000000607068290 */ /* 0x000fe4000fffe0ff */
[----:B------:R-:W-:Y:S02]  /*6170*/  @!UP0 UIMAD UR37, UR4, UR5, UR37 ;  /* 0x00000005042582a4 */ /* 0x000fe4000f8e0225 */
[----:B------:R-:W-:Y:S01]  /*6180*/  @!UP0 UIMAD UR36, UR6, UR14, UR36 ;  /* 0x0000000e062482a4 */ /* 0x000fe2000f8e0224 */
[----:B------:R-:W-:Y:S11]  /*6190*/  @!P0 BRA `(.L_x_99) ;  /* 0x00000000007c8947 */ /* 0x000ff60003800000 */
[----:B------:R-:W1:Y:S01]  /*61a0*/  LDCU.64 UR8, c[0x4][0x80] ;  /* 0x01001000ff0877ac */ /* 0x000e620008000a00 */
[----:B------:R-:W-:Y:S01]  /*61b0*/  MOV R16, 0x0 ;  /* 0x0000000000107802 */ /* 0x000fe20000000f00 */
[----:B------:R-:W-:Y:S02]  /*61c0*/  HFMA2 R12, -RZ, RZ, 0, 5.9604644775390625e-08 ;  /* 0x00000001ff0c7431 */ /* 0x000fe400000001ff */
[----:B------:R-:W-:Y:S01]  /*61d0*/  IMAD.MOV.U32 R8, RZ, RZ, 0x70 ;  /* 0x00000070ff087424 */ /* 0x000fe200078e00ff */
[----:B------:R2:W3:Y:S01]  /*61e0*/  LDC.64 R14, c[0x4][R16] ;  /* 0x01000000100e7b82 */ /* 0x0004e20000000a00 */
[----:B------:R-:W4:Y:S01]  /*61f0*/  LDCU.64 UR6, c[0x4][0x88] ;  /* 0x01001100ff0677ac */ /* 0x000f220008000a00 */
[----:B------:R-:W-:Y:S01]  /*6200*/  IMAD.MOV.U32 R13, RZ, RZ, RZ ;  /* 0x000000ffff0d7224 */ /* 0x000fe200078e00ff */
[----:B------:R-:W2:Y:S01]  /*6210*/  LDCU.64 UR4, c[0x4][0x8] ;  /* 0x01000100ff0477ac */ /* 0x000ea20008000a00 */
[----:B-1----:R-:W-:Y:S01]  /*6220*/  MOV R5, UR9 ;  /* 0x0000000900057c02 */ /* 0x002fe20008000f00 */
[----:B------:R-:W-:Y:S01]  /*6230*/  IMAD.U32 R4, RZ, RZ, UR8 ;  /* 0x00000008ff047e24 */ /* 0x000fe2000f8e00ff */
[----:B----4-:R-:W-:Y:S01]  /*6240*/  MOV R7, UR7 ;  /* 0x0000000700077c02 */ /* 0x010fe20008000f00 */
[----:B------:R-:W-:Y:S01]  /*6250*/  IMAD.U32 R6, RZ, RZ, UR6 ;  /* 0x00000006ff067e24 */ /* 0x000fe2000f8e00ff */
[----:B--2---:R-:W-:Y:S01]  /*6260*/  MOV R11, UR5 ;  /* 0x00000005000b7c02 */ /* 0x004fe20008000f00 */
[----:B------:R-:W-:Y:S02]  /*6270*/  IMAD.U32 R10, RZ, RZ, UR4 ;  /* 0x00000004ff0a7e24 */ /* 0x000fe4000f8e00ff */
[----:B------:R-:W-:Y:S07]  /*6280*/  LEPC R20, `(.L_x_100) ;  /* 0x000000001014794e */ /* 0x000fee0000000000 */
[----:B---3-5:R-:W-:Y:S05]  /*6290*/  CALL.ABS.NOINC R14 ;  /* 0x000000000e007343 */ /* 0x028fea0003c00000 */
.L_x_100:
[----:B------:R-:W1:Y:S01]  /*62a0*/  LDCU.64 UR8, c[0x4][0x80] ;  /* 0x01001000ff0877ac */ /* 0x000e620008000a00 */
[----:B------:R-:W2:Y:S01]  /*62b0*/  LDC.64 R16, c[0x4][R16] ;  /* 0x0100000010107b82 */ /* 0x000ea20000000a00 */
[----:B------:R-:W-:Y:S02]  /*62c0*/  HFMA2 R12, -RZ, RZ, 0, 5.9604644775390625e-08 ;  /* 0x00000001ff0c7431 */ /* 0x000fe400000001ff */
[----:B------:R-:W-:Y:S02]  /*62d0*/  IMAD.MOV.U32 R8, RZ, RZ, 0x70 ;  /* 0x00000070ff087424 */ /* 0x000fe400078e00ff */
[----:B------:R-:W-:Y:S01]  /*62e0*/  IMAD.MOV.U32 R13, RZ, RZ, RZ ;  /* 0x000000ffff0d7224 */ /* 0x000fe200078e00ff */
[----:B------:R-:W3:Y:S01]  /*62f0*/  LDCU.64 UR6, c[0x4][0x88] ;  /* 0x01001100ff0677ac */ /* 0x000ee20008000a00 */
[----:B------:R-:W4:Y:S01]  /*6300*/  LDCU.64 UR4, c[0x4][0x8] ;  /* 0x01000100ff0477ac */ /* 0x000f220008000a00 */
[----:B-1----:R-:W-:Y:S02]  /*6310*/  MOV R4, UR8 ;  /* 0x0000000800047c02 */ /* 0x002fe40008000f00 */
[----:B------:R-:W-:Y:S02]  /*6320*/  MOV R5, UR9 ;  /* 0x0000000900057c02 */ /* 0x000fe40008000f00 */
[----:B---3--:R-:W-:Y:S01]  /*6330*/  MOV R7, UR7 ;  /* 0x0000000700077c02 */ /* 0x008fe20008000f00 */
[----:B------:R-:W-:Y:S01]  /*6340*/  IMAD.U32 R6, RZ, RZ, UR6 ;  /* 0x00000006ff067e24 */ /* 0x000fe2000f8e00ff */
[----:B----4-:R-:W-:Y:S01]  /*6350*/  MOV R11, UR5 ;  /* 0x00000005000b7c02 */ /* 0x010fe20008000f00 */
[----:B------:R-:W-:Y:S02]  /*6360*/  IMAD.U32 R10, RZ, RZ, UR4 ;  /* 0x00000004ff0a7e24 */ /* 0x000fe4000f8e00ff */
[----:B------:R-:W-:Y:S07]  /*6370*/  LEPC R20, `(.L_x_99) ;  /* 0x000000001014794e */ /* 0x000fee0000000000 */
[----:B--2---:R-:W-:Y:S05]  /*6380*/  CALL.ABS.NOINC R16 ;  /* 0x0000000010007343 */ /* 0x004fea0003c00000 */
.L_x_99:
[----:B------:R-:W-:Y:S05]  /*6390*/  BSYNC.RECONVERGENT B6 ;  /* 0x0000000000067941 */ /* 0x000fea0003800200 */
.L_x_98:
[----:B------:R-:W-:Y:S02]  /*63a0*/  R2UR UR6, R60 ;  /* 0x000000003c0672ca */ /* 0x000fe400000e0000 */
[----:B------:R-:W-:Y:S02]  /*63b0*/  R2UR UR5, R52 ;  /* 0x00000000340572ca */ /* 0x000fe400000e0000 */
[----:B------:R-:W-:Y:S02]  /*63c0*/  R2UR UR4, R51 ;  /* 0x00000000330472ca */ /* 0x000fe400000e0000 */
[----:B------:R-:W-:Y:S02]  /*63d0*/  ISETP.NE.U32.AND P4, PT, R42, RZ, PT ;  /* 0x000000ff2a00720c */ /* 0x000fe40003f85070 */
[----:B------:R-:W-:Y:S02]  /*63e0*/  ISETP.NE.U32.AND P2, PT, RZ, UR54, PT ;  /* 0x00000036ff007c0c */ /* 0x000fe4000bf45070 */
[----:B------:R-:W-:Y:S02]  /*63f0*/  ISETP.NE.AND.EX P4, PT, R43, RZ, PT, P4 ;  /* 0x000000ff2b00720c */ /* 0x000fe40003f85340 */
[----:B------:R-:W-:Y:S01]  /*6400*/  ISETP.NE.AND.EX P2, PT, RZ, UR55, PT, P2 ;  /* 0x00000037ff007c0c */ /* 0x000fe2000bf45320 */
[----:B------:R-:W-:Y:S02]  /*6410*/  UISETP.NE.AND UP2, UPT, UR6, URZ, UPT ;  /* 0x000000ff0600728c */ /* 0x000fe4000bf45270 */
[----:B------:R-:W-:Y:S04]  /*6420*/  UISETP.NE.U32.AND UP0, UPT, UR5, URZ, UPT ;  /* 0x000000ff0500728c */ /* 0x000fe8000bf05070 */
[----:B------:R-:W-:Y:S01]  /*6430*/  UISETP.NE.AND.EX UP1, UPT, UR4, URZ, UPT, UP0 ;  /* 0x000000ff0400728c */ /* 0x000fe2000bf25300 */
[----:B------:R-:W-:Y:S01]  /*6440*/  PLOP3.LUT P1, PT, PT, PT, UP2, 0x80, 0x8 ;  /* 0x000000000008781c */ /* 0x000fe20003f2f028 */
[----:B------:R-:W-:Y:S03]  /*6450*/  UPLOP3.LUT UP0, UPT, UPT, UPT, UPT, 0x40, 0x4 ;  /* 0x000000000004789c */ /* 0x000fe60003f0e870 */
[----:B------:R-:W-:Y:S06]  /*6460*/  @UP2 UPLOP3.LUT UP0, UPT, UPT, UPT, UP1, 0x80, 0x8 ;  /* 0x000000000008289c */ /* 0x000fec0003f0f010 */
[----:B------:R-:W-:Y:S01]  /*6470*/  PLOP3.LUT P0, PT, PT, PT, UP0, 0x80, 0x8 ;  /* 0x000000000008781c */ /* 0x000fe20003f0f008 */
[----:B------:R-:W-:Y:S01]  /*6480*/  @!UPT UIADD3 URZ, UPT, UPT, URZ, URZ, URZ ;  /* 0x000000fffffff290 */ /* 0x000fe2000fffe0ff */
[----:B------:R-:W-:Y:S11]  /*6490*/  BRA.U !UP1, `(.L_x_101) ;  /* 0x0000000109407547 */ /* 0x000ff6000b800000 */
[----:B------:R-:W-:Y:S01]  /*64a0*/  UISETP.NE.U32.AND UP0, UPT, UR54, URZ, UPT ;  /* 0x000000ff3600728c */ /* 0x000fe2000bf05070 */
[----:B------:R-:W-:Y:S01]  /*64b0*/  R2UR UR6, R52 ;  /* 0x00000000340672ca */ /* 0x000fe200000e0000 */
[----:B------:R-:W1:Y:S01]  /*64c0*/  LDCU.64 UR8, c[0x0][0x358] ;  /* 0x00006b00ff0877ac */ /* 0x000e620008000a00 */
[----:B------:R-:W-:Y:S02]  /*64d0*/  HFMA2 R49, -RZ, RZ, 0, 5.9604644775390625e-08 ;  /* 0x00000001ff317431 */ /* 0x000fe400000001ff */
[----:B------:R-:W-:Y:S01]  /*64e0*/  IMAD.MOV.U32 R0, RZ, RZ, 0x1 ;  /* 0x00000001ff007424 */ /* 0x000fe200078e00ff */
[----:B------:R-:W-:Y:S06]  /*64f0*/  UISETP.NE.AND.EX UP0, UPT, UR55, URZ, UPT, UP0 ;  /* 0x000000ff3700728c */ /* 0x000fec000bf05300 */
[----:B------:R-:W-:Y:S05]  /*6500*/  PLOP3.LUT P3, PT, PT, PT, UP0, 0x80, 0x8 ;  /* 0x000000000008781c */ /* 0x000fea0003f6f008 */
[----:B------:R-:W2:Y:S01]  /*6510*/  @UP0 LDCU.64 UR4, c[0x0][0x888] ;  /* 0x00011100ff0407ac */ /* 0x000ea20008000a00 */
[----:B------:R-:W-:Y:S07]  /*6520*/  @UP0 UIMAD UR6, UR51, UR6, URZ ;  /* 0x00000006330602a4 */ /* 0x000fee000f8e02ff */
[----:B------:R-:W-:Y:S01]  /*6530*/  @!P3 PRMT R49, R0, 0x7610, R49 ;  /* 0x000076100031b816 */ /* 0x000fe20000000031 */
[----:B--2---:R-:W-:Y:S06]  /*6540*/  @UP0 UIMAD.WIDE UR4, UR6, 0x4, UR4 ;  /* 0x00000004060408a5 */ /* 0x004fec000f8e0204 */
[----:B------:R-:W-:Y:S02]  /*6550*/  IMAD.U32 R4, RZ, RZ, UR4 ;  /* 0x00000004ff047e24 */ /* 0x000fe4000f8e00ff */
[----:B------:R-:W-:Y:S03]  /*6560*/  IMAD.U32 R5, RZ, RZ, UR5 ;  /* 0x00000005ff057e24 */ /* 0x000fe6000f8e00ff */
[----:B------:R-:W2:Y:S02]  /*6570*/  @!UP0 LDCU UR4, c[0x0][0x880] ;  /* 0x00011000ff0487ac */ /* 0x000ea40008000800 */
[----:B-1---5:R1:W5:Y:S02]  /*6580*/  @P3 LDG.E R27, desc[UR8][R4.64] ;  /* 0x00000008041b3981 */ /* 0x022364000c1e1900 */
[----:B-12---:R-:W-:Y:S02]  /*6590*/  @!P3 MOV R27, UR4 ;  /* 0x00000004001bbc02 */ /* 0x006fe40008000f00 */
.L_x_101:
[----:B------:R-:W-:Y:S05]  /*65a0*/  @!P4 BRA `(.L_x_102) ;  /* 0x000000000024c947 */ /* 0x000fea0003800000 */
[----:B------:R-:W-:Y:S01]  /*65b0*/  ISETP.NE.U32.AND P3, PT, R40, RZ, PT ;  /* 0x000000ff2800720c */ /* 0x000fe20003f65070 */
[----:B------:R-:W1:Y:S03]  /*65c0*/  LDCU.64 UR4, c[0x0][0x358] ;  /* 0x00006b00ff0477ac */ /* 0x000e660008000a00 */
[----:B------:R-:W-:Y:S11]  /*65d0*/  ISETP.NE.AND.EX P3, PT, R41, RZ, PT, P3 ;  /* 0x000000ff2900720c */ /* 0x000ff60003f65330 */
[----:B------:R-:W-:Y:S02]  /*65e0*/  @!UPT UIADD3 URZ, UPT, UPT, URZ, URZ, URZ ;  /* 0x000000fffffff290 */ /* 0x000fe4000fffe0ff */
[----:B------:R-:W2:Y:S01]  /*65f0*/  @P3 LDC.64 R4, c[0x0][0x8a8] ;  /* 0x00022a00ff043b82 */ /* 0x000ea20000000a00 */
[----:B------:R-:W-:Y:S04]  /*6600*/  @P3 IMAD R0, R42, UR51, RZ ;  /* 0x000000332a003c24 */ /* 0x000fe8000f8e02ff */
[----:B--2---:R-:W-:Y:S05]  /*6610*/  @P3 IMAD.WIDE R4, R0, 0x4, R4 ;  /* 0x0000000400043825 */ /* 0x004fea00078e0204 */
[----:B-1---5:R1:W5:Y:S02]  /*6620*/  @P3 LDG.E R24, desc[UR4][R4.64] ;  /* 0x0000000404183981 */ /* 0x022364000c1e1900 */
[----:B-1----:R-:W2:Y:S02]  /*6630*/  @!P3 LDC R24, c[0x0][0x8a0] ;  /* 0x00022800ff18bb82 */ /* 0x002ea40000000800 */
.L_x_102:
[----:B-----5:R-:W-:Y:S01]  /*6640*/  FSETP.NEU.AND P4, PT, R27, RZ, PT ;  /* 0x000000ff1b00720b */ /* 0x020fe20003f8d000 */
[----:B------:R-:W-:Y:S01]  /*6650*/  USHF.L.U32 UR8, UR50, 0x6, URZ ;  /* 0x0000000632087899 */ /* 0x000fe200080006ff */
[----:B------:R-:W-:Y:S01]  /*6660*/  SEL R4, RZ, 0xffffffff, P2 ;  /* 0xffffffffff047807 */ /* 0x000fe20001000000 */
[----:B------:R-:W-:Y:S01]  /*6670*/  IMAD.SHL.U32 R72, R47, 0x2, RZ ;  /* 0x000000022f487824 */ /* 0x000fe200078e00ff */
[----:B------:R-:W-:Y:S01]  /*6680*/  @P1 LOP3.LUT P2, RZ, R49, 0xff, RZ, 0xc0, !PT ;  /* 0x000000ff31ff1812 */ /* 0x000fe2000784c0ff */
[----:B------:R-:W-:Y:S01]  /*6690*/  BSSY B1, `(.L_x_103) ;  /* 0x0000047000017945 */ /* 0x000fe20003800000 */
[----:B------:R-:W-:Y:S01]  /*66a0*/  @P1 SEL R0, RZ, 0xffffffff, P4 ;  /* 0xffffffffff001807 */ /* 0x000fe20002000000 */
[----:B------:R-:W-:Y:S01]  /*66b0*/  IMAD.U32 R65, RZ, RZ, UR8 ;  /* 0x00000008ff417e24 */ /* 0x000fe2000f8e00ff */
[----:B------:R-:W-:Y:S01]  /*66c0*/  LOP3.LUT R46, R46, 0x1, RZ, 0x3c, !PT ;  /* 0x000000012e2e7812 */ /* 0x000fe200078e3cff */
[----:B------:R-:W-:Y:S01]  /*66d0*/  VIADD R69, R72, UR48 ;  /* 0x0000003048457c36 */ /* 0x000fe20008000000 */
[----:B------:R-:W-:Y:S01]  /*66e0*/  @P0 SEL R0, R4, R0, !P2 ;  /* 0x0000000004000207 */ /* 0x000fe20005000000 */
[----:B------:R-:W-:Y:S01]  /*66f0*/  IMAD.MOV.U32 R73, RZ, RZ, 0x1 ;  /* 0x00000001ff497424 */ /* 0x000fe200078e00ff */
[----:B------:R-:W-:Y:S01]  /*6700*/  LEA R70, R22, UR48, 0x3 ;  /* 0x0000003016467c11 */ /* 0x000fe2000f8e18ff */
[----:B------:R-:W-:Y:S01]  /*6710*/  IMAD.IADD R25, R23, 0x1, R2 ;  /* 0x0000000117197824 */ /* 0x000fe200078e0202 */
[----:B------:R-:W-:Y:S01]  /*6720*/  @P1 LOP3.LUT R0, R0, 0x1, RZ, 0xc0, !PT ;  /* 0x0000000100001812 */ /* 0x000fe200078ec0ff */
[----:B------:R-:W-:Y:S01]  /*6730*/  IMAD.MOV.U32 R71, RZ, RZ, RZ ;  /* 0x000000ffff477224 */ /* 0x000fe200078e00ff */
[----:B------:R-:W-:Y:S02]  /*6740*/  R2UR UR4, R57 ;  /* 0x00000000390472ca */ /* 0x000fe400000e0000 */
[----:B------:R-:W-:Y:S02]  /*6750*/  CS2R R38, SRZ ;  /* 0x0000000000267805 */ /* 0x000fe4000001ff00 */
[----:B------:R-:W-:Y:S02]  /*6760*/  ISETP.NE.U32.OR P6, PT, R0, 0x1, !P1 ;  /* 0x000000010000780c */ /* 0x000fe40004fc5470 */
[----:B------:R-:W-:Y:S02]  /*6770*/  CS2R R36, SRZ ;  /* 0x0000000000247805 */ /* 0x000fe4000001ff00 */
[----:B------:R-:W-:Y:S02]  /*6780*/  R2UR UR7, R56 ;  /* 0x00000000380772ca */ /* 0x000fe400000e0000 */
[----:B------:R-:W-:Y:S02]  /*6790*/  CS2R R30, SRZ ;  /* 0x00000000001e7805 */ /* 0x000fe4000001ff00 */
[----:B------:R-:W-:Y:S02]  /*67a0*/  R2UR UR10, R58 ;  /* 0x000000003a0a72ca */ /* 0x000fe400000e0000 */
[----:B------:R-:W-:Y:S02]  /*67b0*/  CS2R R28, SRZ ;  /* 0x00000000001c7805 */ /* 0x000fe4000001ff00 */
[----:B------:R-:W-:Y:S01]  /*67c0*/  R2UR UR6, R54 ;  /* 0x00000000360672ca */ /* 0x000fe200000e0000 */
[----:B------:R-:W-:Y:S01]  /*67d0*/  IMAD.IADD R68, R62, 0x1, R69 ;  /* 0x000000013e447824 */ /* 0x000fe200078e0245 */
[----:B------:R-:W-:Y:S02]  /*67e0*/  R2UR UR9, R55 ;  /* 0x00000000370972ca */ /* 0x000fe400000e0000 */
[----:B------:R-:W-:Y:S01]  /*67f0*/  R2UR UR11, R53 ;  /* 0x00000000350b72ca */ /* 0x000fe200000e0000 */
[----:B------:R-:W-:Y:S01]  /*6800*/  UIMAD.WIDE.U32 UR4, UR8, UR4, URZ ;  /* 0x00000004080472a5 */ /* 0x000fe2000f8e00ff */
[----:B------:R-:W-:Y:S02]  /*6810*/  PLOP3.LUT P3, PT, PT, PT, UP1, 0x80, 0x8 ;  /* 0x000000000008781c */ /* 0x000fe40003f6f018 */
[----:B------:R-:W-:Y:S02]  /*6820*/  @P6 SHF.L.U32 R0, R46, 0x1f, RZ ;  /* 0x0000001f2e006819 */ /* 0x000fe400000006ff */
[----:B------:R-:W-:Y:S01]  /*6830*/  LOP3.LUT P5, R66, R49, 0xff, RZ, 0xc0, !PT ;  /* 0x000000ff31427812 */ /* 0x000fe200078ac0ff */
[----:B------:R-:W-:Y:S01]  /*6840*/  UISETP.NE.AND UP0, UPT, UR10, 0x1, UPT ;  /* 0x000000010a00788c */ /* 0x000fe2000bf05270 */
[----:B------:R1:W3:Y:S01]  /*6850*/  @P6 SYNCS.PHASECHK.TRANS64.TRYWAIT P1, [UR48+0x110], R0 ;  /* 0x00011000ff0065a7 */ /* 0x0002e20008021130 */
[----:B------:R-:W-:Y:S01]  /*6860*/  SEL R3, RZ, 0xffffffff, P4 ;  /* 0xffffffffff037807 */ /* 0x000fe20002000000 */
[----:B------:R-:W-:Y:S01]  /*6870*/  UMOV UR4, UR5 ;  /* 0x0000000500047c82 */ /* 0x000fe20008000000 */
[----:B------:R-:W-:Y:S01]  /*6880*/  P2R R67, PR, RZ, 0x40 ;  /* 0x00000040ff437803 */ /* 0x000fe20000000000 */
[----:B------:R-:W-:Y:S03]  /*6890*/  USHF.R.U32.HI UR4, URZ, UR7, UR4 ;  /* 0x00000007ff047299 */ /* 0x000fe60008011604 */
[----:B------:R-:W-:Y:S01]  /*68a0*/  @P3 SEL R3, R4, R3, !P5 ;  /* 0x0000000304033207 */ /* 0x000fe20006800000 */
[----:B------:R-:W-:Y:S02]  /*68b0*/  USEL UR4, UR8, UR4, !UP0 ;  /* 0x0000000408047287 */ /* 0x000fe4000c000000 */
[----:B------:R-:W-:Y:S01]  /*68c0*/  UISETP.NE.AND UP0, UPT, UR9, 0x1, UPT ;  /* 0x000000010900788c */ /* 0x000fe2000bf05270 */
[----:B------:R-:W-:Y:S01]  /*68d0*/  LOP3.LUT R3, R3, 0x1, RZ, 0xc0, !PT ;  /* 0x0000000103037812 */ /* 0x000fe200078ec0ff */
[----:B------:R-:W-:Y:S02]  /*68e0*/  UIMAD.WIDE.U32 UR6, UR4, UR6, URZ ;  /* 0x00000006040672a5 */ /* 0x000fe4000f8e00ff */
[----:B------:R-:W-:Y:S02]  /*68f0*/  IMAD.U32 R64, RZ, RZ, UR4 ;  /* 0x00000004ff407e24 */ /* 0x000fe4000f8e00ff */
[----:B------:R-:W-:Y:S01]  /*6900*/  PLOP3.LUT P2, PT, PT, PT, UP0, 0x80, 0x8 ;  /* 0x000000000008781c */ /* 0x000fe20003f4f008 */
[----:B------:R-:W-:Y:S02]  /*6910*/  IMAD R5, RZ, RZ, -UR4 ;  /* 0x80000004ff057e24 */ /* 0x000fe4000f8e02ff */
[----:B------:R-:W-:Y:S01]  /*6920*/  UMOV UR5, UR7 ;  /* 0x0000000700057c82 */ /* 0x000fe20008000000 */
[----:B------:R-:W-:Y:S01]  /*6930*/  IMAD.U32 R63, RZ, RZ, UR4 ;  /* 0x00000004ff3f7e24 */ /* 0x000fe2000f8e00ff */
[----:B------:R-:W-:Y:S01]  /*6940*/  USHF.R.U32.HI UR5, URZ, UR11, UR5 ;  /* 0x0000000bff057299 */ /* 0x000fe20008011605 */
[----:B------:R-:W-:Y:S01]  /*6950*/  IMAD R65, R5, UR10, R65 ;  /* 0x0000000a05417c24 */ /* 0x000fe2000f8e0241 */
[----:B-1----:R-:W-:Y:S04]  /*6960*/  SHF.L.U32 R0, R45, 0x1f, RZ ;  /* 0x0000001f2d007819 */ /* 0x002fe800000006ff */
[----:B------:R1:W4:Y:S01]  /*6970*/  SYNCS.PHASECHK.TRANS64.TRYWAIT P0, [R70+URZ+0x170], R0 ;  /* 0x00017000460075a7 */ /* 0x00032200080011ff */
[----:B------:R-:W-:Y:S02]  /*6980*/  SEL R64, R64, UR5, !P2 ;  /* 0x0000000540407c07 */ /* 0x000fe4000d000000 */
[----:B------:R-:W-:Y:S03]  /*6990*/  ISETP.NE.U32.AND P2, PT, R3, 0x1, PT ;  /* 0x000000010300780c */ /* 0x000fe60003f45070 */
[----:B------:R-:W-:Y:S01]  /*69a0*/  IMAD.MOV R4, RZ, RZ, -R64 ;  /* 0x000000ffff047224 */ /* 0x000fe200078e0a40 */
[----:B------:R-:W-:Y:S03]  /*69b0*/  P2R R74, PR, RZ, 0x4 ;  /* 0x00000004ff4a7803 */ /* 0x000fe60000000000 */
[----:B------:R-:W-:Y:S01]  /*69c0*/  IMAD R63, R4, UR9, R63 ;  /* 0x00000009043f7c24 */ /* 0x000fe2000f8e023f */
[----:B---3--:R-:W-:Y:S01]  /*69d0*/  @P6 SEL R73, RZ, 0x1, !P1 ;  /* 0x00000001ff496807 */ /* 0x008fe20004800000 */
[----:B-1----:R-:W-:Y:S06]  /*69e0*/  @!P6 BRA `(.L_x_104) ;  /* 0x000000000044e947 */ /* 0x002fec0003800000 */
[----:B------:R-:W-:Y:S01]  /*69f0*/  IMAD.MOV.U32 R38, RZ, RZ, RZ ;  /* 0x000000ffff267224 */ /* 0x000fe200078e00ff */
[----:B------:R-:W-:Y:S01]  /*6a00*/  ISETP.NE.AND P1, PT, R73, RZ, PT ;  /* 0x000000ff4900720c */ /* 0x000fe20003f25270 */
[----:B------:R-:W-:Y:S01]  /*6a10*/  BSSY B0, `(.L_x_105) ;  /* 0x0000008000007945 */ /* 0x000fe20003800000 */
[----:B------:R-:W-:Y:S02]  /*6a20*/  CS2R R30, SRZ ;  /* 0x00000000001e7805 */ /* 0x000fe4000001ff00 */
[----:B------:R-:W-:Y:S02]  /*6a30*/  CS2R R28, SRZ ;  /* 0x00000000001c7805 */ /* 0x000fe4000001ff00 */
[----:B------:R-:W-:Y:S07]  /*6a40*/  CS2R R36, SRZ ;  /* 0x0000000000247805 */ /* 0x000fee000001ff00 */
[----:B------:R-:W-:Y:S05]  /*6a50*/  @P1 BRA `(.L_x_106) ;  /* 0x00000000000c1947 */ /* 0x000fea0003800000 */
[----:B------:R-:W-:Y:S04]  /*6a60*/  SHF.L.U32 R3, R46, 0x1f, RZ ;  /* 0x0000001f2e037819 */ /* 0x000fe800000006ff */
[----:B------:R-:W1:Y:S02]  /*6a70*/  SYNCS.PHASECHK.TRANS64.TRYWAIT P1, [UR48+0x110], R3 ;  /* 0x00011003ff0075a7 */ /* 0x000e640008021130 */
[----:B-1----:R-:W-:Y:S05]  /*6a80*/  @!P1 BRA `(.L_x_107) ;  /* 0x0000003000949947 */ /* 0x002fea0003800000 */
.L_x_106:
[----:B------:R-:W-:Y:S05]  /*6a90*/  BSYNC B0 ;  /* 0x0000000000007941 */ /* 0x000fea0003800000 */
.L_x_105:
[----:B------:R-:W-:Y:S01]  /*6aa0*/  ISETP.NE.AND P1, PT, R74, RZ, PT ;  /* 0x000000ff4a00720c */ /* 0x000fe20003f25270 */
[----:B------:R-:W-:Y:S11]  /*6ab0*/  HFMA2 R71, -RZ, RZ, 0, 5.9604644775390625e-08 ;  /* 0x00000001ff477431 */ /* 0x000ff600000001ff */
[----:B------:R-:W-:Y:S01]  /*6ac0*/  @!UPT UIADD3 URZ, UPT, UPT, URZ, URZ, URZ ;  /* 0x000000fffffff290 */ /* 0x000fe2000fffe0ff */
[----:B------:R-:W-:Y:S05]  /*6ad0*/  @P1 WARPSYNC.ALL ;  /* 0x0000000000001948 */ /* 0x000fea0003800000 */
[----:B------:R3:W1:Y:S04]  /*6ae0*/  @P1 LDSM.16.M88.4 R28, [R72+UR48+0x200] ;  /* 0x00020030481c183b */ /* 0x0006680008000200 */
[----:B------:R3:W1:Y:S02]  /*6af0*/  @P1 LDSM.16.M88.4 R36, [R68+0x200] ;  /* 0x000200004424183b */ /* 0x0006640000000200 */
.L_x_104:
[----:B------:R-:W-:Y:S05]  /*6b00*/  BSYNC B1 ;  /* 0x0000000000017941 */ /* 0x000fea0003800000 */
.L_x_103:
[----:B-1----:R-:W-:Y:S04]  /*6b10*/  SHF.R.U32.HI R2, RZ, 0x15, R25 ;  /* 0x00000015ff027819 */ /* 0x002fe80000011619 */
[----:B------:R-:W-:Y:S01]  /*6b20*/  LOP3.LUT P1, RZ, R2, 0x3, R50, 0x48, !PT ;  /* 0x0000000302ff7812 */ /* 0x000fe20007824832 */
[----:B------:R-:W-:Y:S01]  /*6b30*/  @!UPT UIADD3 URZ, UPT, UPT, URZ, URZ, URZ ;  /* 0x000000fffffff290 */ /* 0x000fe2000fffe0ff */
[----:B----4-:R-:W-:Y:S11]  /*6b40*/  @P0 BRA `(.L_x_108) ;  /* 0x0000000000080947 */ /* 0x010ff60003800000 */
[----:B------:R-:W1:Y:S02]  /*6b50*/  SYNCS.PHASECHK.TRANS64.TRYWAIT P0, [R70+URZ+0x170], R0 ;  /* 0x00017000460075a7 */ /* 0x000e6400080011ff */
[----:B-1----:R-:W-:Y:S05]  /*6b60*/  @!P0 BRA `(.L_x_109) ;  /* 0x0000003000748947 */ /* 0x002fea0003800000 */
.L_x_108:
[----:B------:R-:W-:Y:S05]  /*6b70*/  @!P1 BRA `(.L_x_110) ;  /* 0x0000000000409947 */ /* 0x000fea0003800000 */
[----:B------:R-:W4:Y:S01]  /*6b80*/  LDCU.64 UR8, c[0x4][0x70] ;  /* 0x01000e00ff0877ac */ /* 0x000f220008000a00 */
[----:B------:R-:W-:Y:S01]  /*6b90*/  MOV R3, 0x0 ;  /* 0x0000000000037802 */ /* 0x000fe20000000f00 */
[----:B------:R-:W-:Y:S02]  /*6ba0*/  HFMA2 R12, -RZ, RZ, 0, 5.9604644775390625e-08 ;  /* 0x00000001ff0c7431 */ /* 0x000fe400000001ff */
[----:B------:R-:W-:Y:S02]  /*6bb0*/  IMAD.MOV.U32 R8, RZ, RZ, 0x192 ;  /* 0x00000192ff087424 */ /* 0x000fe400078e00ff */
[----:B------:R-:W-:Y:S01]  /*6bc0*/  IMAD.MOV.U32 R13, RZ, RZ, RZ ;  /* 0x000000ffff0d7224 */ /* 0x000fe200078e00ff */
[----:B------:R-:W5:Y:S01]  /*6bd0*/  LDCU.64 UR6, c[0x4][0x78] ;  /* 0x01000f00ff0677ac */ /* 0x000f620008000a00 */
[----:B------:R-:W1:Y:S01]  /*6be0*/  LDC.64 R2, c[0x4][R3] ;  /* 0x0100000003027b82 */ /* 0x000e620000000a00 */
[----:B------:R-:W2:Y:S01]  /*6bf0*/  LDCU.64 UR4, c[0x4][0x10] ;  /* 0x01000200ff0477ac */ /* 0x000ea20008000a00 */
[----:B----4-:R-:W-:Y:S01]  /*6c00*/  MOV R5, UR9 ;  /* 0x0000000900057c02 */ /* 0x010fe20008000f00 */
[----:B------:R-:W-:Y:S01]  /*6c10*/  IMAD.U32 R4, RZ, RZ, UR8 ;  /* 0x00000008ff047e24 */ /* 0x000fe2000f8e00ff */
[----:B-----5:R-:W-:Y:S01]  /*6c20*/  MOV R7, UR7 ;  /* 0x0000000700077c02 */ /* 0x020fe20008000f00 */
[----:B------:R-:W-:Y:S01]  /*6c30*/  IMAD.U32 R6, RZ, RZ, UR6 ;  /* 0x00000006ff067e24 */ /* 0x000fe2000f8e00ff */
[----:B--2---:R-:W-:Y:S01]  /*6c40*/  MOV R11, UR5 ;  /* 0x00000005000b7c02 */ /* 0x004fe20008000f00 */
[----:B------:R-:W-:Y:S02]  /*6c50*/  IMAD.U32 R10, RZ, RZ, UR4 ;  /* 0x00000004ff0a7e24 */ /* 0x000fe4000f8e00ff */
[----:B------:R-:W-:Y:S07]  /*6c60*/  LEPC R20, `(.L_x_110) ;  /* 0x000000001014794e */ /* 0x000fee0000000000 */
[----:B-1-3--:R-:W-:Y:S05]  /*6c70*/  CALL.ABS.NOINC R2 ;  /* 0x0000000002007343 */ /* 0x00afea0003c00000 */
.L_x_110:
[----:B------:R-:W-:Y:S05]  /*6c80*/  WARPSYNC.ALL ;  /* 0x0000000000007948 */ /* 0x000fea0003800000 */
[----:B------:R-:W-:Y:S01]  /*6c90*/  R2UR UR4, R25 ;  /* 0x00000000190472ca */ /* 0x000fe200000e0000 */
[--C-:B------:R-:W-:Y:S01]  /*6ca0*/  HADD2.F32 R20, -RZ, R28.reuse.H0_H0 ;  /* 0x2000001cff147230 */ /* 0x100fe20000004100 */
[----:B------:R-:W-:Y:S01]  /*6cb0*/  ISETP.NE.AND P0, PT, R48, RZ, PT ;  /* 0x000000ff3000720c */ /* 0x000fe20003f05270 */
[----:B------:R-:W-:Y:S01]  /*6cc0*/  HADD2.F32 R21, -RZ, R28.H1_H1 ;  /* 0x3000001cff157230 */ /* 0x000fe20000004100 */
[----:B------:R-:W-:Y:S01]  /*6cd0*/  BSSY.RECONVERGENT B0, `(.L_x_111) ;  /* 0x000004e000007945 */ /* 0x000fe20003800200 */
[--C-:B------:R-:W-:Y:S08]  /*6ce0*/  HADD2.F32 R26, -RZ, R29.reuse.H0_H0 ;  /* 0x2000001dff1a7230 */ /* 0x100ff00000004100 */
[----:B------:R-:W1:Y:S02]  /*6cf0*/  LDTM.16dp256bit.x4 R4, tmem[UR4] ;  /* 0x00000004000479ee */ /* 0x000e640008120000 */
[C---:B-12---:R-:W-:Y:S01]  /*6d00*/  FMUL R0, R24.reuse, R4 ;  /* 0x0000000418007220 */ /* 0x046fe20000400000 */
[C---:B------:R-:W-:Y:S01]  /*6d10*/  FMUL R4, R24.reuse, R8 ;  /* 0x0000000818047220 */ /* 0x040fe20000400000 */
[C---:B------:R-:W-:Y:S01]  /*6d20*/  FMUL R8, R24.reuse, R12 ;  /* 0x0000000c18087220 */ /* 0x040fe20000400000 */
[C---:B------:R-:W-:Y:S01]  /*6d30*/  FMUL R2, R24.reuse, R5 ;  /* 0x0000000518027220 */ /* 0x040fe20000400000 */
[C---:B------:R-:W-:Y:S01]  /*6d40*/  FFMA R0, R27.reuse, R20, R0 ;  /* 0x000000141b007223 */ /* 0x040fe20000000000 */
[C---:B------:R-:W-:Y:S01]  /*6d50*/  FMUL R12, R24.reuse, R16 ;  /* 0x00000010180c7220 */ /* 0x040fe20000400000 */
[C---:B------:R-:W-:Y:S01]  /*6d60*/  FMUL R3, R24.reuse, R6 ;  /* 0x0000000618037220 */ /* 0x040fe20000400000 */
[----:B------:R-:W-:Y:S02]  /*6d70*/  HADD2.F32 R16, -RZ, R29.H1_H1 ;  /* 0x3000001dff107230 */ /* 0x000fe40000004100 */
[C---:B------:R-:W-:Y:S01]  /*6d80*/  FFMA R2, R27.reuse, R21, R2 ;  /* 0x000000151b027223 */ /* 0x040fe20000000002 */
[C---:B------:R-:W-:Y:S01]  /*6d90*/  FMUL R7, R24.reuse, R7 ;  /* 0x0000000718077220 */ /* 0x040fe20000400000 */
[C---:B------:R-:W-:Y:S01]  /*6da0*/  FMUL R5, R24.reuse, R9 ;  /* 0x0000000918057220 */ /* 0x040fe20000400000 */
[C---:B------:R-:W-:Y:S01]  /*6db0*/  FFMA R3, R27.reuse, R26, R3 ;  /* 0x0000001a1b037223 */ /* 0x040fe20000000003 */
[C---:B------:R-:W-:Y:S01]  /*6dc0*/  FMUL R9, R24.reuse, R13 ;  /* 0x0000000d18097220 */ /* 0x040fe20000400000 */
[----:B------:R-:W-:Y:S01]  /*6dd0*/  FFMA R7, R27, R16, R7 ;  /* 0x000000101b077223 */ /* 0x000fe20000000007 */
[--C-:B------:R-:W-:Y:S02]  /*6de0*/  HADD2.F32 R16, -RZ, R30.reuse.H1_H1 ;  /* 0x3000001eff107230 */ /* 0x100fe40000004100 */
[C---:B------:R-:W-:Y:S01]  /*6df0*/  FMUL R6, R24.reuse, R10 ;  /* 0x0000000a18067220 */ /* 0x040fe20000400000 */
[C---:B------:R-:W-:Y:S01]  /*6e00*/  FMUL R13, R24.reuse, R17 ;  /* 0x00000011180d7220 */ /* 0x040fe20000400000 */
[----:B------:R-:W-:Y:S02]  /*6e10*/  HADD2.F32 R17, -RZ, R30.H0_H0 ;  /* 0x2000001eff117230 */ /* 0x000fe40000004100 */
[C---:B------:R-:W-:Y:S01]  /*6e20*/  FMUL R10, R24.reuse, R14 ;  /* 0x0000000e180a7220 */ /* 0x040fe20000400000 */
[----:B------:R-:W-:Y:S01]  /*6e30*/  FMUL R14, R24, R18 ;  /* 0x00000012180e7220 */ /* 0x000fe20000400000 */
[----:B------:R-:W-:Y:S01]  /*6e40*/  F2FP.F16.F32.PACK_AB R32, R2, R0 ;  /* 0x000000000220723e */ /* 0x000fe200000000ff */
[--C-:B------:R-:W-:Y:S01]  /*6e50*/  HADD2.F32 R18, -RZ, R31.reuse.H0_H0 ;  /* 0x2000001fff127230 */ /* 0x100fe20000004100 */
[----:B------:R-:W-:Y:S01]  /*6e60*/  F2FP.F16.F32.PACK_AB R33, R7, R3 ;  /* 0x000000030721723e */ /* 0x000fe200000000ff */
[----:B------:R-:W-:Y:S02]  /*6e70*/  HADD2.F32 R0, -RZ, R31.H1_H1 ;  /* 0x3000001fff007230 */ /* 0x000fe40000004100 */
[C---:B------:R-:W-:Y:S01]  /*6e80*/  FMUL R11, R24.reuse, R11 ;  /* 0x0000000b180b7220 */ /* 0x040fe20000400000 */
[--C-:B------:R-:W-:Y:S02]  /*6e90*/  HADD2.F32 R2, -RZ, R36.reuse.H0_H0 ;  /* 0x20000024ff027230 */ /* 0x100fe40000004100 */
[C---:B------:R-:W-:Y:S01]  /*6ea0*/  FFMA R4, R27.reuse, R17, R4 ;  /* 0x000000111b047223 */ /* 0x040fe20000000004 */
[----:B------:R-:W-:Y:S02]  /*6eb0*/  HADD2.F32 R3, -RZ, R36.H1_H1 ;  /* 0x30000024ff037230 */ /* 0x000fe40000004100 */
[C---:B------:R-:W-:Y:S01]  /*6ec0*/  FFMA R5, R27.reuse, R16, R5 ;  /* 0x000000101b057223 */ /* 0x040fe20000000005 */
[C---:B------:R-:W-:Y:S01]  /*6ed0*/  FFMA R6, R27.reuse, R18, R6 ;  /* 0x000000121b067223 */ /* 0x040fe20000000006 */
[C---:B------:R-:W-:Y:S01]  /*6ee0*/  FFMA R11, R27.reuse, R0, R11 ;  /* 0x000000001b0b7223 */ /* 0x040fe2000000000b */
[--C-:B------:R-:W-:Y:S02]  /*6ef0*/  HADD2.F32 R7, -RZ, R37.reuse.H0_H0 ;  /* 0x20000025ff077230 */ /* 0x100fe40000004100 */
[C---:B------:R-:W-:Y:S01]  /*6f00*/  FFMA R8, R27.reuse, R2, R8 ;  /* 0x000000021b087223 */ /* 0x040fe20000000008 */
[----:B------:R-:W-:Y:S02]  /*6f10*/  HADD2.F32 R0, -RZ, R37.H1_H1 ;  /* 0x30000025ff007230 */ /* 0x000fe40000004100 */
[----:B------:R-:W-:Y:S01]  /*6f20*/  FFMA R9, R27, R3, R9 ;  /* 0x000000031b097223 */ /* 0x000fe20000000009 */
[C---:B------:R-:W-:Y:S01]  /*6f30*/  FMUL R15, R24.reuse, R15 ;  /* 0x0000000f180f7220 */ /* 0x040fe20000400000 */
[--C-:B------:R-:W-:Y:S01]  /*6f40*/  HADD2.F32 R2, -RZ, R38.reuse.H0_H0 ;  /* 0x20000026ff027230 */ /* 0x100fe20000004100 */
[----:B------:R-:W-:Y:S01]  /*6f50*/  F2FP.F16.F32.PACK_AB R34, R5, R4 ;  /* 0x000000040522723e */ /* 0x000fe200000000ff */
[----:B------:R-:W-:Y:S02]  /*6f60*/  HADD2.F32 R3, -RZ, R38.H1_H1 ;  /* 0x30000026ff037230 */ /* 0x000fe40000004100 */
[C---:B------:R-:W-:Y:S01]  /*6f70*/  FFMA R10, R27.reuse, R7, R10 ;  /* 0x000000071b0a7223 */ /* 0x040fe2000000000a */
[--C-:B------:R-:W-:Y:S02]  /*6f80*/  HADD2.F32 R4, -RZ, R39.reuse.H0_H0 ;  /* 0x20000027ff047230 */ /* 0x100fe40000004100 */
[C---:B------:R-:W-:Y:S01]  /*6f90*/  FFMA R15, R27.reuse, R0, R15 ;  /* 0x000000001b0f7223 */ /* 0x040fe2000000000f */
[----:B------:R-:W-:Y:S02]  /*6fa0*/  HADD2.F32 R5, -RZ, R39.H1_H1 ;  /* 0x30000027ff057230 */ /* 0x000fe40000004100 */
[----:B------:R-:W-:Y:S01]  /*6fb0*/  FMUL R19, R24, R19 ;  /* 0x0000001318137220 */ /* 0x000fe20000400000 */
[C---:B------:R-:W-:Y:S01]  /*6fc0*/  FFMA R12, R27.reuse, R2, R12 ;  /* 0x000000021b0c7223 */ /* 0x040fe2000000000c */
[C---:B------:R-:W-:Y:S01]  /*6fd0*/  FFMA R13, R27.reuse, R3, R13 ;  /* 0x000000031b0d7223 */ /* 0x040fe2000000000d */
[C---:B------:R-:W-:Y:S01]  /*6fe0*/  FFMA R14, R27.reuse, R4, R14 ;  /* 0x000000041b0e7223 */ /* 0x040fe2000000000e */
[----:B------:R-:W-:Y:S01]  /*6ff0*/  FFMA R19, R27, R5, R19 ;  /* 0x000000051b137223 */ /* 0x000fe20000000013 */
[----:B------:R-:W-:Y:S02]  /*7000*/  F2FP.F16.F32.PACK_AB R35, R11, R6 ;  /* 0x000000060b23723e */ /* 0x000fe400000000ff */
[----:B------:R-:W-:Y:S02]  /*7010*/  F2FP.F16.F32.PACK_AB R8, R9, R8 ;  /* 0x000000080908723e */ /* 0x000fe400000000ff */
[----:B------:R-:W-:Y:S01]  /*7020*/  F2FP.F16.F32.PACK_AB R9, R15, R10 ;  /* 0x0000000a0f09723e */ /* 0x000fe200000000ff */
[----:B------:R1:W-:Y:S01]  /*7030*/  STSM.16.M88.4 [R69+0x200], R32 ;  /* 0x0002002045007844 */ /* 0x0003e20000000200 */
[----:B------:R-:W-:Y:S02]  /*7040*/  F2FP.F16.F32.PACK_AB R10, R13, R12 ;  /* 0x0000000c0d0a723e */ /* 0x000fe400000000ff */
[----:B------:R-:W-:Y:S05]  /*7050*/  F2FP.F16.F32.PACK_AB R11, R19, R14 ;  /* 0x0000000e130b723e */ /* 0x000fea00000000ff */
[----:B------:R1:W-:Y:S01]  /*7060*/  STSM.16.M88.4 [R68+0x200], R8 ;  /* 0x0002000844007844 */ /* 0x0003e20000000200 */
[----:B------:R-:W-:Y:S01]  /*7070*/  @!PT LDS RZ, [RZ] ;  /* 0x00000000fffff984 */ /* 0x000fe20000000800 */
[----:B------:R-:W-:Y:S01]  /*7080*/  @!PT LDS RZ, [RZ] ;  /* 0x00000000fffff984 */ /* 0x000fe20000000800 */
[----:B------:R-:W-:Y:S01]  /*7090*/  @!PT LDS RZ, [RZ] ;  /* 0x00000000fffff984 */ /* 0x000fe20000000800 */
[----:B------:R-:W-:Y:S01]  /*70a0*/  @!PT LDS RZ, [RZ] ;  /* 0x00000000fffff984 */ /* 0x000fe20000000800 */
[----:B------:R2:W-:Y:S07]  /*70b0*/  MEMBAR.ALL.CTA ;  /* 0x0000000000007992 */ /* 0x0005ee0000008000 */
[----:B--2---:R-:W2:Y:S02]  /*70c0*/  FENCE.VIEW.ASYNC.S ;  /* 0x00000000000073c6 */ /* 0x004ea40000000000 */
[----:B--2---:R-:W-:Y:S06]  /*70d0*/  BAR.SYNC.DEFER_BLOCKING 0x1, 0x80 ;  /* 0x0042000000007b1d */ /* 0x004fec0000010000 */
[----:B------:R-:W-:Y:S05]  /*70e0*/  @P0 BRA `(.L_x_112) ;  /* 0x0000000000300947 */ /* 0x000fea0003800000 */
[----:B------:R-:W2:Y:S01]  /*70f0*/  LDCU.64 UR6, c[0x0][0x348] ;  /* 0x00006900ff0677ac */ /* 0x000ea20008000a00 */
[----:B------:R-:W-:Y:S02]  /*7100*/  R2UR UR42, R65 ;  /* 0x00000000412a72ca */ /* 0x000fe400000e0000 */
[----:B------:R-:W-:Y:S01]  /*7110*/  R2UR UR43, R63 ;  /* 0x000000003f2b72ca */ /* 0x000fe200000e0000 */
[----:B------:R-:W-:Y:S01]  /*7120*/  UIADD3 UR4, UPT, UPT, UR48, 0x200, URZ ;  /* 0x0000020030047890 */ /* 0x000fe2000fffe0ff */
[----:B------:R-:W-:Y:S05]  /*7130*/  R2UR UR44, R64 ;  /* 0x00000000402c72ca */ /* 0x000fea00000e0000 */
[----:B------:R-:W-:Y:S05]  /*7140*/  IMAD.U32 R61, RZ, RZ, UR4 ;  /* 0x00000004ff3d7e24 */ /* 0x000fea000f8e00ff */
[----:B------:R-:W-:Y:S01]  /*7150*/  R2UR UR40, R61 ;  /* 0x000000003d2872ca */ /* 0x000fe200000e0000 */
[----:B--2---:R-:W-:Y:S04]  /*7160*/  UIADD3 UR4, UP0, UPT, UR6, 0x680, URZ ;  /* 0x0000068006047890 */ /* 0x004fe8000ff1e0ff */
[----:B------:R-:W-:Y:S09]  /*7170*/  UIADD3.X UR5, UPT, UPT, URZ, UR7, URZ, UP0, !UPT ;  /* 0x00000007ff057290 */ /* 0x000ff200087fe4ff */
[----:B------:R2:W-:Y:S01]  /*7180*/  UTMASTG.4D.IM2COL [UR40], [UR4] ;  /* 0x00000028040073b5 */ /* 0x0005e20008058000 */
[----:B------:R0:W-:Y:S01]  /*7190*/  UTMACMDFLUSH ;  /* 0x00000000000079b7 */ /* 0x0001e20000000000 */
[----:B--2---:R-:W-:Y:S04]  /*71a0*/  DEPBAR.LE SB0, 0x1 ;  /* 0x000080400000791a */ /* 0x004fe80000000000 */
.L_x_112:
[----:B------:R-:W-:Y:S05]  /*71b0*/  BSYNC.RECONVERGENT B0 ;  /* 0x0000000000007941 */ /* 0x000fea0003800200 */
.L_x_111:
[----:B------:R-:W-:Y:S01]  /*71c0*/  BAR.SYNC.DEFER_BLOCKING 0x1, 0x80 ;  /* 0x0042000000007b1d */ /* 0x000fe20000010000 */
[----:B------:R-:W-:Y:S01]  /*71d0*/  ISETP.NE.AND P1, PT, R67, RZ, PT ;  /* 0x000000ff4300720c */ /* 0x000fe20003f25270 */
[----:B------:R-:W-:Y:S01]  /*71e0*/  UISETP.NE.AND UP0, UPT, UR52, URZ, UPT ;  /* 0x000000ff3400728c */ /* 0x000fe2000bf05270 */
[----:B------:R-:W-:Y:S11]  /*71f0*/  LEA R4, R71, UR48, 0x3 ;  /* 0x0000003047047c11 */ /* 0x000ff6000f8e18ff */
[----:B------:R-:W-:Y:S01]  /*7200*/  @P1 SHF.L.U32 R3, R46, 0x1f, RZ ;  /* 0x0000001f2e031819 */ /* 0x000fe200000006ff */
[----:B------:R-:W-:Y:S06]  /*7210*/  BRA.U !UP0, `(.L_x_113) ;  /* 0x0000000108247547 */ /* 0x000fec000b800000 */
[----:B------:R-:W2:Y:S01]  /*7220*/  S2R R0, SR_CgaCtaId ;  /* 0x0000000000007919 */ /* 0x000ea20000008800 */
[----:B------:R-:W-:Y:S01]  /*7230*/  IMAD.U32 R2, RZ, RZ, UR49 ;  /* 0x00000031ff027e24 */ /* 0x000fe2000f8e00ff */
[----:B------:R-:W-:Y:S04]  /*7240*/  UIADD3 UR4, UPT, UPT, UR49, 0x1, URZ ;  /* 0x0000000131047890 */ /* 0x000fe8000fffe0ff */
[----:B------:R-:W-:Y:S01]  /*7250*/  @P1 LEA R2, R2, UR48, 0x3 ;  /* 0x0000003002021c11 */ /* 0x000fe2000f8e18ff */
[----:B------:R-:W-:Y:S04]  /*7260*/  UISETP.NE.AND UP0, UPT, UR4, 0x4, UPT ;  /* 0x000000040400788c */ /* 0x000fe8000bf05270 */
[----:B------:R-:W-:Y:S01]  /*7270*/  @P1 VIADD R2, R2, 0x130 ;  /* 0x0000013002021836 */ /* 0x000fe20000000000 */
[----:B------:R-:W-:Y:S04]  /*7280*/  USEL UR49, UR4, URZ, UP0 ;  /* 0x000000ff04317287 */ /* 0x000fe80008000000 */
[----:B--2---:R-:W-:Y:S04]  /*7290*/  @P1 PRMT R0, R0, 0x654, R2 ;  /* 0x0000065400001816 */ /* 0x004fe80000000002 */
[----:B------:R2:W-:Y:S04]  /*72a0*/  @P1 SYNCS.ARRIVE.TRANS64.RED.A1T0 RZ, [R0+URZ], RZ ;  /* 0x000000ff00ff19a7 */ /* 0x0005e800081004ff */
.L_x_113:
[----:B------:R-:W4:Y:S01]  /*72b0*/  @P1 SYNCS.PHASECHK.TRANS64.TRYWAIT P0, [R4+URZ+0x110], R3 ;  /* 0x00011003040015a7 */ /* 0x000f2200080011ff */
[----:B------:R-:W-:Y:S01]  /*72c0*/  BSSY B1, `(.L_x_114) ;  /* 0x0000013000017945 */ /* 0x000fe20003800000 */
[----:B----4-:R-:W-:Y:S03]  /*72d0*/  @P1 SEL R73, RZ, 0x1, !P0 ;  /* 0x00000001ff491807 */ /* 0x010fe60004000000 */
[----:B------:R-:W-:Y:S05]  /*72e0*/  @!P1 BRA `(.L_x_115) ;  /* 0x0000000000409947 */ /* 0x000fea0003800000 */
[----:B------:R-:W-:Y:S01]  /*72f0*/  ISETP.NE.AND P1, PT, R74, RZ, PT ;  /* 0x000000ff4a00720c */ /* 0x000fe20003f25270 */
[----:B------:R-:W-:Y:S01]  /*7300*/  BSSY B0, `(.L_x_116) ;  /* 0x0000009000007945 */ /* 0x000fe20003800000 */
[----:B------:R-:W-:Y:S11]  /*7310*/  ISETP.NE.AND P0, PT, R73, RZ, PT ;  /* 0x000000ff4900720c */ /* 0x000ff60003f05270 */
[----:B------:R-:W-:Y:S05]  /*7320*/  @P1 IMAD R3, R71, 0x1000, R72 ;  /* 0x0000100047031824 */ /* 0x000fea00078e0248 */
[----:B------:R-:W-:Y:S05]  /*7330*/  @P1 IADD3 R2, PT, PT, R3, UR48, RZ ;  /* 0x0000003003021c10 */ /* 0x000fea000fffe0ff */
[----:B------:R-:W-:Y:S01]  /*7340*/  @P1 IMAD.IADD R2, R62, 0x1, R2 ;  /* 0x000000013e021824 */ /* 0x000fe200078e0202 */
[----:B------:R-:W-:Y:S06]  /*7350*/  @P0 BRA `(.L_x_117) ;  /* 0x00000000000c0947 */ /* 0x000fec0003800000 */
[----:B--2---:R-:W-:Y:S04]  /*7360*/  SHF.L.U32 R0, R46, 0x1f, RZ ;  /* 0x0000001f2e007819 */ /* 0x004fe800000006ff */
[----:B------:R-:W2:Y:S02]  /*7370*/  SYNCS.PHASECHK.TRANS64.TRYWAIT P0, [R4+URZ+0x110], R0 ;  /* 0x00011000040075a7 */ /* 0x000ea400080011ff */
[----:B--2---:R-:W-:Y:S05]  /*7380*/  @!P0 BRA `(.L_x_118) ;  /* 0x0000002800808947 */ /* 0x004fea0003800000 */
.L_x_117:
[----:B------:R-:W-:Y:S05]  /*7390*/  BSYNC B0 ;  /* 0x0000000000007941 */ /* 0x000fea0003800000 */
.L_x_116:
[----:B------:R-:W-:Y:S02]  /*73a0*/  ISETP.NE.AND P0, PT, R74, RZ, PT ;  /* 0x000000ff4a00720c */ /* 0x000fe40003f05270 */
[----:B------:R-:W-:Y:S11]  /*73b0*/  IADD3 R71, PT, PT, R71, 0x1, RZ ;  /* 0x0000000147477810 */ /* 0x000ff60007ffe0ff */
[----:B------:R-:W-:Y:S05]  /*73c0*/  @P0 WARPSYNC.ALL ;  /* 0x0000000000000948 */ /* 0x000fea0003800000 */
[----:B------:R4:W1:Y:S04]  /*73d0*/  @P0 LDSM.16.M88.4 R28, [R3+UR48+0x200] ;  /* 0x00020030031c083b */ /* 0x0008680008000200 */
[----:B------:R4:W1:Y:S02]  /*73e0*/  @P0 LDSM.16.M88.4 R36, [R2+0x200] ;  /* 0x000200000224083b */ /* 0x0008640000000200 */
.L_x_115:
[----:B------:R-:W-:Y:S05]  /*73f0*/  BSYNC B1 ;  /* 0x0000000000017941 */ /* 0x000fea0003800000 */
.L_x_114:
[----:B--2---:R-:W-:Y:S05]  /*7400*/  VIADD R0, R25, 0x20 ;  /* 0x0000002019007836 */ /* 0x004fea0000000000 */
[----:B------:R-:W-:Y:S04]  /*7410*/  SHF.R.U32.HI R0, RZ, 0x15, R0 ;  /* 0x00000015ff007819 */ /* 0x000fe80000011600 */
[----:B------:R-:W-:Y:S11]  /*7420*/  LOP3.LUT P0, RZ, R0, 0x3, R50, 0x48, !PT ;  /* 0x0000000300ff7812 */ /* 0x000ff60007804832 */
[----:B------:R-:W-:Y:S02]  /*7430*/  @!UPT UIADD3 URZ, UPT, UPT, URZ, URZ, URZ ;  /* 0x000000fffffff290 */ /* 0x000fe4000fffe0ff */
[----:B------:R-:W-:Y:S05]  /*7440*/  @!P0 BRA `(.L_x_119) ;  /* 0x0000000000408947 */ /* 0x000fea0003800000 */
[----:B------:R-:W2:Y:S01]  /*7450*/  LDCU.64 UR8, c[0x4][0x70] ;  /* 0x01000e00ff0877ac */ /* 0x000ea20008000a00 */
[----:B----4-:R-:W-:Y:S01]  /*7460*/  MOV R3, 0x0 ;  /* 0x0000000000037802 */ /* 0x010fe20000000f00 */
[----:B------:R-:W-:Y:S02]  /*7470*/  HFMA2 R12, -RZ, RZ, 0, 5.9604644775390625e-08 ;  /* 0x00000001ff0c7431 */ /* 0x000fe400000001ff */
[----:B-1----:R-:W-:Y:S02]  /*7480*/  IMAD.MOV.U32 R8, RZ, RZ, 0x192 ;  /* 0x00000192ff087424 */ /* 0x002fe400078e00ff */
[----:B------:R-:W-:Y:S01]  /*7490*/  IMAD.MOV.U32 R13, RZ, RZ, RZ ;  /* 0x000000ffff0d7224 */ /* 0x000fe200078e00ff */
[----:B------:R-:W1:Y:S01]  /*74a0*/  LDCU.64 UR6, c[0x4][0x78] ;  /* 0x01000f00ff0677ac */ /* 0x000e620008000a00 */
[----:B------:R-:W4:Y:S01]  /*74b0*/  LDC.64 R2, c[0x4][R3] ;  /* 0x0100000003027b82 */ /* 0x000f220000000a00 */
[----:B------:R-:W5:Y:S01]  /*74c0*/  LDCU.64 UR4, c[0x4][0x10] ;  /* 0x01000200ff0477ac */ /* 0x000f620008000a00 */
[----:B--2---:R-:W-:Y:S01]  /*74d0*/  MOV R5, UR9 ;  /* 0x0000000900057c02 */ /* 0x004fe20008000f00 */
[----:B------:R-:W-:Y:S01]  /*74e0*/  IMAD.U32 R4, RZ, RZ, UR8 ;  /* 0x00000008ff047e24 */ /* 0x000fe2000f8e00ff */
[----:B-1----:R-:W-:Y:S01]  /*74f0*/  MOV R7, UR7 ;  /* 0x0000000700077c02 */ /* 0x002fe20008000f00 */
[----:B------:R-:W-:Y:S01]  /*7500*/  IMAD.U32 R6, RZ, RZ, UR6 ;  /* 0x00000006ff067e24 */ /* 0x000fe2000f8e00ff */
[----:B-----5:R-:W-:Y:S01]  /*7510*/  MOV R11, UR5 ;  /* 0x00000005000b7c02 */ /* 0x020fe20008000f00 */
[----:B------:R-:W-:Y:S02]  /*7520*/  IMAD.U32 R10, RZ, RZ, UR4 ;  /* 0x00000004ff0a7e24 */ /* 0x000fe4000f8e00ff */
[----:B------:R-:W-:Y:S07]  /*7530*/  LEPC R20, `(.L_x_119) ;  /* 0x000000001014794e */ /* 0x000fee0000000000 */
[----:B---34-:R-:W-:Y:S05]  /*7540*/  CALL.ABS.NOINC R2 ;  /* 0x0000000002007343 */ /* 0x018fea0003c00000 */
.L_x_119:
[----:B------:R-:W-:Y:S01]  /*7550*/  ISETP.NE.AND P6, PT, R67, RZ, PT ;  /* 0x000000ff4300720c */ /* 0x000fe20003fc5270 */
[----:B------:R-:W-:Y:S05]  /*7560*/  WARPSYNC.ALL ;  /* 0x0000000000007948 */ /* 0x000fea0003800000 */
[----:B------:R-:W-:Y:S01]  /*7570*/  R2UR UR4, R25 ;  /* 0x00000000190472ca */ /* 0x000fe200000e0000 */
[--C-:B-1--4-:R-:W-:Y:S01]  /*7580*/  HADD2.F32 R3, -RZ, R28.reuse.H0_H0 ;  /* 0x2000001cff037230 */ /* 0x112fe20000004100 */
[----:B------:R-:W1:Y:S01]  /*7590*/  S2R R75, SR_CgaCtaId ;  /* 0x00000000004b7919 */ /* 0x000e620000008800 */
[--C-:B------:R-:W-:Y:S01]  /*75a0*/  HADD2.F32 R20, -RZ, R29.reuse.H0_H0 ;  /* 0x2000001dff147230 */ /* 0x100fe20000004100 */
[----:B------:R-:W-:Y:S01]  /*75b0*/  ISETP.NE.AND P0, PT, R48, RZ, PT ;  /* 0x000000ff3000720c */ /* 0x000fe20003f05270 */
[----:B------:R-:W-:Y:S01]  /*75c0*/  HADD2.F32 R21, -RZ, R29.H1_H1 ;  /* 0x3000001dff157230 */ /* 0x000fe20000004100 */
[----:B------:R-:W-:Y:S07]  /*75d0*/  BSSY.RECONVERGENT B0, `(.L_x_120) ;  /* 0x0000052000007945 */ /* 0x000fee0003800200 */
[----:B------:R-:W2:Y:S02]  /*75e0*/  LDTM.16dp256bit.x4 R4, tmem[UR4+0x20] ;  /* 0x00002004000479ee */ /* 0x000ea40008120000 */
[C---:B--2---:R-:W-:Y:S01]  /*75f0*/  FMUL R0, R24.reuse, R4 ;  /* 0x0000000418007220 */ /* 0x044fe20000400000 */
[----:B------:R-:W-:Y:S02]  /*7600*/  HADD2.F32 R4, -RZ, R28.H1_H1 ;  /* 0x3000001cff047230 */ /* 0x000fe40000004100 */
[C---:B------:R-:W-:Y:S01]  /*7610*/  FMUL R2, R24.reuse, R5 ;  /* 0x0000000518027220 */ /* 0x040fe20000400000 */
[C---:B------:R-:W-:Y:S01]  /*7620*/  FMUL R7, R24.reuse, R7 ;  /* 0x0000000718077220 */ /* 0x040fe20000400000 */
[C---:B------:R-:W-:Y:S01]  /*7630*/  FFMA R0, R27.reuse, R3, R0 ;  /* 0x000000031b007223 */ /* 0x040fe20000000000 */
[C---:B------:R-:W-:Y:S01]  /*7640*/  FMUL R3, R24.reuse, R6 ;  /* 0x0000000618037220 */ /* 0x040fe20000400000 */
[C---:B------:R-:W-:Y:S01]  /*7650*/  FFMA R2, R27.reuse, R4, R2 ;  /* 0x000000041b027223 */ /* 0x040fe20000000002 */
[C---:B------:R-:W-:Y:S01]  /*7660*/  FMUL R4, R24.reuse, R8 ;  /* 0x0000000818047220 */ /* 0x040fe20000400000 */
[----:B------:R-:W-:Y:S01]  /*7670*/  FMUL R8, R24, R12 ;  /* 0x0000000c18087220 */ /* 0x000fe20000400000 */
[C---:B------:R-:W-:Y:S01]  /*7680*/  FFMA R3, R27.reuse, R20, R3 ;  /* 0x000000141b037223 */ /* 0x040fe20000000003 */
[----:B------:R-:W-:Y:S01]  /*7690*/  FFMA R7, R27, R21, R7 ;  /* 0x000000151b077223 */ /* 0x000fe20000000007 */
[----:B------:R-:W-:Y:S01]  /*76a0*/  F2FP.F16.F32.PACK_AB R32, R2, R0 ;  /* 0x000000000220723e */ /* 0x000fe200000000ff */
[C---:B------:R-:W-:Y:S01]  /*76b0*/  FMUL R12, R24.reuse, R16 ;  /* 0x00000010180c7220 */ /* 0x040fe20000400000 */
[--C-:B------:R-:W-:Y:S02]  /*76c0*/  HADD2.F32 R16, -RZ, R30.reuse.H0_H0 ;  /* 0x2000001eff107230 */ /* 0x100fe40000004100 */
[C---:B------:R-:W-:Y:S01]  /*76d0*/  FMUL R5, R24.reuse, R9 ;  /* 0x0000000918057220 */ /* 0x040fe20000400000 */
[----:B------:R-:W-:Y:S01]  /*76e0*/  F2FP.F16.F32.PACK_AB R33, R7, R3 ;  /* 0x000000030721723e */ /* 0x000fe200000000ff */
[----:B------:R-:W-:Y:S02]  /*76f0*/  HADD2.F32 R0, -RZ, R30.H1_H1 ;  /* 0x3000001eff007230 */ /* 0x000fe40000004100 */
[C---:B------:R-:W-:Y:S01]  /*7700*/  FMUL R6, R24.reuse, R10 ;  /* 0x0000000a18067220 */ /* 0x040fe20000400000 */
[--C-:B------:R-:W-:Y:S02]  /*7710*/  HADD2.F32 R2, -RZ, R31.reuse.H0_H0 ;  /* 0x2000001fff027230 */ /* 0x100fe40000004100 */
[C---:B------:R-:W-:Y:S01]  /*7720*/  FMUL R11, R24.reuse, R11 ;  /* 0x0000000b180b7220 */ /* 0x040fe20000400000 */
[----:B------:R-:W-:Y:S02]  /*7730*/  HADD2.F32 R3, -RZ, R31.H1_H1 ;  /* 0x3000001fff037230 */ /* 0x000fe40000004100 */
[C---:B------:R-:W-:Y:S01]  /*7740*/  FFMA R4, R27.reuse, R16, R4 ;  /* 0x000000101b047223 */ /* 0x040fe20000000004 */
[C---:B------:R-:W-:Y:S01]  /*7750*/  FFMA R5, R27.reuse, R0, R5 ;  /* 0x000000001b057223 */ /* 0x040fe20000000005 */
[C---:B------:R-:W-:Y:S01]  /*7760*/  FFMA R6, R27.reuse, R2, R6 ;  /* 0x000000021b067223 */ /* 0x040fe20000000006 */
[--C-:B------:R-:W-:Y:S02]  /*7770*/  HADD2.F32 R0, -RZ, R36.reuse.H0_H0 ;  /* 0x20000024ff007230 */ /* 0x100fe40000004100 */
[----:B------:R-:W-:Y:S01]  /*7780*/  FFMA R11, R27, R3, R11 ;  /* 0x000000031b0b7223 */ /* 0x000fe2000000000b */
[----:B------:R-:W-:Y:S01]  /*7790*/  HADD2.F32 R2, -RZ, R36.H1_H1 ;  /* 0x30000024ff027230 */ /* 0x000fe20000004100 */
[----:B------:R-:W-:Y:S01]  /*77a0*/  F2FP.F16.F32.PACK_AB R34, R5, R4 ;  /* 0x000000040522723e */ /* 0x000fe200000000ff */
[C---:B------:R-:W-:Y:S01]  /*77b0*/  FMUL R9, R24.reuse, R13 ;  /* 0x0000000d18097220 */ /* 0x040fe20000400000 */
[--C-:B------:R-:W-:Y:S01]  /*77c0*/  HADD2.F32 R3, -RZ, R37.reuse.H0_H0 ;  /* 0x20000025ff037230 */ /* 0x100fe20000004100 */
[----:B------:R-:W-:Y:S01]  /*77d0*/  F2FP.F16.F32.PACK_AB R35, R11, R6 ;  /* 0x000000060b23723e */ /* 0x000fe200000000ff */
[C---:B------:R-:W-:Y:S01]  /*77e0*/  FMUL R10, R24.reuse, R14 ;  /* 0x0000000e180a7220 */ /* 0x040fe20000400000 */
[C---:B------:R-:W-:Y:S01]  /*77f0*/  FFMA R8, R27.reuse, R0, R8 ;  /* 0x000000001b087223 */ /* 0x040fe20000000008 */
[C---:B------:R-:W-:Y:S01]  /*7800*/  FFMA R9, R27.reuse, R2, R9 ;  /* 0x000000021b097223 */ /* 0x040fe20000000009 */
[----:B------:R-:W-:Y:S01]  /*7810*/  HADD2.F32 R0, -RZ, R37.H1_H1 ;  /* 0x30000025ff007230 */ /* 0x000fe20000004100 */
[----:B------:R2:W-:Y:S01]  /*7820*/  STSM.16.M88.4 [R69+0x1200], R32 ;  /* 0x0012002045007844 */ /* 0x0005e20000000200 */
[----:B------:R-:W-:Y:S01]  /*7830*/  FFMA R10, R27, R3, R10 ;  /* 0x000000031b0a7223 */ /* 0x000fe2000000000a */
[C---:B------:R-:W-:Y:S01]  /*7840*/  FMUL R15, R24.reuse, R15 ;  /* 0x0000000f180f7220 */ /* 0x040fe20000400000 */
[----:B------:R-:W-:Y:S01]  /*7850*/  F2FP.F16.F32.PACK_AB R8, R9, R8 ;  /* 0x000000080908723e */ /* 0x000fe200000000ff */
[--C-:B------:R-:W-:Y:S02]  /*7860*/  HADD2.F32 R2, -RZ, R38.reuse.H0_H0 ;  /* 0x20000026ff027230 */ /* 0x100fe40000004100 */
[C---:B------:R-:W-:Y:S01]  /*7870*/  FMUL R13, R24.reuse, R17 ;  /* 0x00000011180d7220 */ /* 0x040fe20000400000 */
[----:B------:R-:W-:Y:S02]  /*7880*/  HADD2.F32 R3, -RZ, R38.H1_H1 ;  /* 0x30000026ff037230 */ /* 0x000fe40000004100 */
[C---:B------:R-:W-:Y:S01]  /*7890*/  FMUL R14, R24.reuse, R18 ;  /* 0x00000012180e7220 */ /* 0x040fe20000400000 */
[--C-:B------:R-:W-:Y:S02]  /*78a0*/  HADD2.F32 R4, -RZ, R39.reuse.H0_H0 ;  /* 0x20000027ff047230 */ /* 0x100fe40000004100 */
[C---:B------:R-:W-:Y:S01]  /*78b0*/  FFMA R15, R27.reuse, R0, R15 ;  /* 0x000000001b0f7223 */ /* 0x040fe2000000000f */
[----:B------:R-:W-:Y:S01]  /*78c0*/  MOV R0, UR49 ;  /* 0x0000003100007c02 */ /* 0x000fe20008000f00 */
        /* <DEDUP_REMOVED lines=8> */
[----:B------:R-:W-:Y:S02]  /*7950*/  F2FP.F16.F32.PACK_AB R11, R19, R14 ;  /* 0x0000000e130b723e */ /* 0x000fe400000000ff */
[----:B------:R-:W-:Y:S02]  /*7960*/  @P6 LEA R0, R0, UR48, 0x3 ;  /* 0x0000003000006c11 */ /* 0x000fe4000f8e18ff */
[----:B------:R-:W-:Y:S01]  /*7970*/  LEA R2, R71, UR48, 0x3 ;  /* 0x0000003047027c11 */ /* 0x000fe2000f8e18ff */
[----:B------:R2:W-:Y:S01]  /*7980*/  STSM.16.M88.4 [R68+0x1200], R8 ;  /* 0x0012000844007844 */ /* 0x0005e20000000200 */
[----:B------:R-:W-:Y:S02]  /*7990*/  @P6 IADD3 R0, PT, PT, R0, 0x130, RZ ;  /* 0x0000013000006810 */ /* 0x000fe40007ffe0ff */
[----:B------:R-:W-:Y:S01]  /*79a0*/  @P6 SHF.L.U32 R3, R46, 0x1f, RZ ;  /* 0x0000001f2e036819 */ /* 0x000fe200000006ff */
[----:B------:R-:W-:Y:S01]  /*79b0*/  @!PT LDS RZ, [RZ] ;  /* 0x00000000fffff984 */ /* 0x000fe20000000800 */
[----:B------:R-:W-:Y:S01]  /*79c0*/  @!PT LDS RZ, [RZ] ;  /* 0x00000000fffff984 */ /* 0x000fe20000000800 */
[----:B------:R-:W-:Y:S01]  /*79d0*/  @!PT LDS RZ, [RZ] ;  /* 0x00000000fffff984 */ /* 0x000fe20000000800 */
[----:B------:R-:W-:Y:S01]  /*79e0*/  @!PT LDS RZ, [RZ] ;  /* 0x00000000fffff984 */ /* 0x000fe20000000800 */
[----:B------:R4:W-:Y:S06]  /*79f0*/  MEMBAR.ALL.CTA ;  /* 0x0000000000007992 */ /* 0x0009ec0000008000 */
[----:B----4-:R-:W4:Y:S01]  /*7a00*/  FENCE.VIEW.ASYNC.S ;  /* 0x00000000000073c6 */ /* 0x010f220000000000 */
[----:B-1----:R-:W-:Y:S01]  /*7a10*/  @P6 PRMT R0, R75, 0x654, R0 ;  /* 0x000006544b006816 */ /* 0x002fe20000000000 */
[----:B----4-:R-:W-:Y:S06]  /*7a20*/  BAR.SYNC.DEFER_BLOCKING 0x1, 0x80 ;  /* 0x0042000000007b1d */ /* 0x010fec0000010000 */
[----:B------:R-:W-:Y:S05]  /*7a30*/  @P0 BRA `(.L_x_121) ;  /* 0x00000000002c0947 */ /* 0x000fea0003800000 */
[----:B------:R-:W1:Y:S01]  /*7a40*/  LDCU.64 UR6, c[0x0][0x348] ;  /* 0x00006900ff0677ac */ /* 0x000e620008000a00 */
[----:B------:R-:W-:Y:S02]  /*7a50*/  R2UR UR10, R65 ;  /* 0x00000000410a72ca */ /* 0x000fe400000e0000 */
[----:B------:R-:W-:Y:S01]  /*7a60*/  R2UR UR11, R63 ;  /* 0x000000003f0b72ca */ /* 0x000fe200000e0000 */
[----:B------:R-:W-:Y:S01]  /*7a70*/  UIADD3 UR9, UPT, UPT, UR41, 0x20, URZ ;  /* 0x0000002029097890 */ /* 0x000fe2000fffe0ff */
[----:B------:R-:W-:Y:S01]  /*7a80*/  R2UR UR12, R64 ;  /* 0x00000000400c72ca */ /* 0x000fe200000e0000 */
[----:B------:R-:W-:Y:S02]  /*7a90*/  UIADD3 UR8, UPT, UPT, UR48, 0x1200, URZ ;  /* 0x0000120030087890 */ /* 0x000fe4000fffe0ff */
[----:B-1----:R-:W-:Y:S04]  /*7aa0*/  UIADD3 UR4, UP0, UPT, UR6, 0x680, URZ ;  /* 0x0000068006047890 */ /* 0x002fe8000ff1e0ff */
[----:B------:R-:W-:Y:S09]  /*7ab0*/  UIADD3.X UR5, UPT, UPT, URZ, UR7, URZ, UP0, !UPT ;  /* 0x00000007ff057290 */ /* 0x000ff200087fe4ff */
[----:B------:R1:W-:Y:S01]  /*7ac0*/  UTMASTG.4D.IM2COL [UR8], [UR4] ;  /* 0x00000008040073b5 */ /* 0x0003e20008058000 */
[----:B------:R0:W-:Y:S01]  /*7ad0*/  UTMACMDFLUSH ;  /* 0x00000000000079b7 */ /* 0x0001e20000000000 */
[----:B-1----:R-:W-:Y:S04]  /*7ae0*/  DEPBAR.LE SB0, 0x1 ;  /* 0x000080400000791a */ /* 0x002fe80000000000 */
.L_x_121:
[----:B------:R-:W-:Y:S05]  /*7af0*/  BSYNC.RECONVERGENT B0 ;  /* 0x0000000000007941 */ /* 0x000fea0003800200 */
.L_x_120:
[----:B------:R-:W-:Y:S01]  /*7b00*/  BAR.SYNC.DEFER_BLOCKING 0x1, 0x80 ;  /* 0x0042000000007b1d */ /* 0x000fe20000010000 */
[----:B------:R-:W-:Y:S04]  /*7b10*/  UIADD3 UR4, UPT, UPT, UR49, 0x1, URZ ;  /* 0x0000000131047890 */ /* 0x000fe8000fffe0ff */
[----:B------:R-:W-:Y:S04]  /*7b20*/  UISETP.NE.AND UP0, UPT, UR4, 0x4, UPT ;  /* 0x000000040400788c */ /* 0x000fe8000bf05270 */
[----:B------:R-:W-:Y:S01]  /*7b30*/  USEL UR40, UR4, URZ, UP0 ;  /* 0x000000ff04287287 */ /* 0x000fe20008000000 */
[----:B------:R1:W-:Y:S01]  /*7b40*/  @P6 SYNCS.ARRIVE.TRANS64.RED.A1T0 RZ, [R0+URZ], RZ ;  /* 0x000000ff00ff69a7 */ /* 0x0003e200081004ff */
[----:B------:R-:W-:Y:S01]  /*7b50*/  BSSY B1, `(.L_x_122) ;  /* 0x0000014000017945 */ /* 0x000fe20003800000 */
[----:B------:R-:W4:Y:S02]  /*7b60*/  @P6 SYNCS.PHASECHK.TRANS64.TRYWAIT P0, [R2+URZ+0x110], R3 ;  /* 0x00011003020065a7 */ /* 0x000f2400080011ff */
[----:B----4-:R-:W-:Y:S01]  /*7b70*/  @P6 SEL R73, RZ, 0x1, !P0 ;  /* 0x00000001ff496807 */ /* 0x010fe20004000000 */
[----:B-1----:R-:W-:Y:S06]  /*7b80*/  @!P6 BRA `(.L_x_123) ;  /* 0x000000000040e947 */ /* 0x002fec0003800000 */
[----:B------:R-:W-:Y:S01]  /*7b90*/  ISETP.NE.AND P1, PT, R74, RZ, PT ;  /* 0x000000ff4a00720c */ /* 0x000fe20003f25270 */
[----:B------:R-:W-:Y:S01]  /*7ba0*/  BSSY B0, `(.L_x_124) ;  /* 0x0000009000007945 */ /* 0x000fe20003800000 */
[----:B------:R-:W-:Y:S11]  /*7bb0*/  ISETP.NE.AND P0, PT, R73, RZ, PT ;  /* 0x000000ff4900720c */ /* 0x000ff60003f05270 */
[----:B------:R-:W-:Y:S05]  /*7bc0*/  @P1 IMAD R3, R71, 0x1000, R72 ;  /* 0x0000100047031824 */ /* 0x000fea00078e0248 */
[----:B------:R-:W-:Y:S05]  /*7bd0*/  @P1 IADD3 R0, PT, PT, R3, UR48, RZ ;  /* 0x0000003003001c10 */ /* 0x000fea000fffe0ff */
[----:B------:R-:W-:Y:S01]  /*7be0*/  @P1 IMAD.IADD R0, R62, 0x1, R0 ;  /* 0x000000013e001824 */ /* 0x000fe200078e0200 */
[----:B------:R-:W-:Y:S06]  /*7bf0*/  @P0 BRA `(.L_x_125) ;  /* 0x00000000000c0947 */ /* 0x000fec0003800000 */
[----:B------:R-:W-:Y:S04]  /*7c00*/  SHF.L.U32 R4, R46, 0x1f, RZ ;  /* 0x0000001f2e047819 */ /* 0x000fe800000006ff */
[----:B------:R-:W1:Y:S02]  /*7c10*/  SYNCS.PHASECHK.TRANS64.TRYWAIT P0, [R2+URZ+0x110], R4 ;  /* 0x00011004020075a7 */ /* 0x000e6400080011ff */
[----:B-1----:R-:W-:Y:S05]  /*7c20*/  @!P0 BRA `(.L_x_126) ;  /* 0x00000020006c8947 */ /* 0x002fea0003800000 */
.L_x_125:
[----:B------:R-:W-:Y:S05]  /*7c30*/  BSYNC B0 ;  /* 0x0000000000007941 */ /* 0x000fea0003800000 */
.L_x_124:
[----:B------:R-:W-:Y:S02]  /*7c40*/  ISETP.NE.AND P0, PT, R74, RZ, PT ;  /* 0x000000ff4a00720c */ /* 0x000fe40003f05270 */
[----:B------:R-:W-:Y:S11]  /*7c50*/  IADD3 R71, PT, PT, R71, 0x1, RZ ;  /* 0x0000000147477810 */ /* 0x000ff60007ffe0ff */
[----:B------:R-:W-:Y:S05]  /*7c60*/  @P0 WARPSYNC.ALL ;  /* 0x0000000000000948 */ /* 0x000fea0003800000 */
[----:B------:R4:W1:Y:S04]  /*7c70*/  @P0 LDSM.16.M88.4 R28, [R3+UR48+0x200] ;  /* 0x00020030031c083b */ /* 0x0008680008000200 */
[----:B------:R4:W1:Y:S02]  /*7c80*/  @P0 LDSM.16.M88.4 R36, [R0+0x200] ;  /* 0x000200000024083b */ /* 0x0008640000000200 */
.L_x_123:
[----:B------:R-:W-:Y:S05]  /*7c90*/  BSYNC B1 ;  /* 0x0000000000017941 */ /* 0x000fea0003800000 */
.L_x_122:
[----:B----4-:R-:W-:Y:S05]  /*7ca0*/  VIADD R0, R25, 0x40 ;  /* 0x0000004019007836 */ /* 0x010fea0000000000 */
[----:B------:R-:W-:Y:S04]  /*7cb0*/  SHF.R.U32.HI R0, RZ, 0x15, R0 ;  /* 0x00000015ff007819 */ /* 0x000fe80000011600 */
[----:B------:R-:W-:Y:S11]  /*7cc0*/  LOP3.LUT P0, RZ, R0, 0x3, R50, 0x48, !PT ;  /* 0x0000000300ff7812 */ /* 0x000ff60007804832 */
[----:B------:R-:W-:Y:S02]  /*7cd0*/  @!UPT UIADD3 URZ, UPT, UPT, URZ, URZ, URZ ;  /* 0x000000fffffff290 */ /* 0x000fe4000fffe0ff */
[----:B------:R-:W-:Y:S05]  /*7ce0*/  @!P0 BRA `(.L_x_127) ;  /* 0x0000000000408947 */ /* 0x000fea0003800000 */
[----:B------:R-:W4:Y:S01]  /*7cf0*/  LDCU.64 UR8, c[0x4][0x70] ;  /* 0x01000e00ff0877ac */ /* 0x000f220008000a00 */
[----:B------:R-:W-:Y:S01]  /*7d00*/  MOV R3, 0x0 ;  /* 0x0000000000037802 */ /* 0x000fe20000000f00 */
[----:B------:R-:W-:Y:S02]  /*7d10*/  HFMA2 R12, -RZ, RZ, 0, 5.9604644775390625e-08 ;  /* 0x00000001ff0c7431 */ /* 0x000fe400000001ff */
[----:B--2---:R-:W-:Y:S02]  /*7d20*/  IMAD.MOV.U32 R8, RZ, RZ, 0x192 ;  /* 0x00000192ff087424 */ /* 0x004fe400078e00ff */
[----:B------:R-:W-:Y:S01]  /*7d30*/  IMAD.MOV.U32 R13, RZ, RZ, RZ ;  /* 0x000000ffff0d7224 */ /* 0x000fe200078e00ff */
[----:B------:R-:W2:Y:S01]  /*7d40*/  LDCU.64 UR6, c[0x4][0x78] ;  /* 0x01000f00ff0677ac */ /* 0x000ea20008000a00 */
[----:B-1----:R-:W1:Y:S01]  /*7d50*/  LDC.64 R2, c[0x4][R3] ;  /* 0x0100000003027b82 */ /* 0x002e620000000a00 */
[----:B------:R-:W5:Y:S01]  /*7d60*/  LDCU.64 UR4, c[0x4][0x10] ;  /* 0x01000200ff0477ac */ /* 0x000f620008000a00 */
[----:B----4-:R-:W-:Y:S01]  /*7d70*/  MOV R5, UR9 ;  /* 0x0000000900057c02 */ /* 0x010fe20008000f00 */
[----:B------:R-:W-:Y:S01]  /*7d80*/  IMAD.U32 R4, RZ, RZ, UR8 ;  /* 0x00000008ff047e24 */ /* 0x000fe2000f8e00ff */
[----:B--2---:R-:W-:Y:S01]  /*7d90*/  MOV R7, UR7 ;  /* 0x0000000700077c02 */ /* 0x004fe20008000f00 */
[----:B------:R-:W-:Y:S01]  /*7da0*/  IMAD.U32 R6, RZ, RZ, UR6 ;  /* 0x00000006ff067e24 */ /* 0x000fe2000f8e00ff */
[----:B-----5:R-:W-:Y:S01]  /*7db0*/  MOV R11, UR5 ;  /* 0x00000005000b7c02 */ /* 0x020fe20008000f00 */
[----:B------:R-:W-:Y:S02]  /*7dc0*/  IMAD.U32 R10, RZ, RZ, UR4 ;  /* 0x00000004ff0a7e24 */ /* 0x000fe4000f8e00ff */
[----:B------:R-:W-:Y:S07]  /*7dd0*/  LEPC R20, `(.L_x_127) ;  /* 0x000000001014794e */ /* 0x000fee0000000000 */
[----:B-1-3--:R-:W-:Y:S05]  /*7de0*/  CALL.ABS.NOINC R2 ;  /* 0x0000000002007343 */ /* 0x00afea0003c00000 */
.L_x_127:
[----:B------:R-:W-:Y:S01]  /*7df0*/  ISETP.NE.AND P6, PT, R67, RZ, PT ;  /* 0x000000ff4300720c */ /* 0x000fe20003fc5270 */
[----:B------:R-:W-:Y:S05]  /*7e00*/  WARPSYNC.ALL ;  /* 0x0000000000007948 */ /* 0x000fea0003800000 */
[----:B------:R-:W-:Y:S01]  /*7e10*/  R2UR UR4, R25 ;  /* 0x00000000190472ca */ /* 0x000fe200000e0000 */
[--C-:B-1----:R-:W-:Y:S01]  /*7e20*/  HADD2.F32 R3, -RZ, R28.reuse.H0_H0 ;  /* 0x2000001cff037230 */ /* 0x102fe20000004100 */
[----:B------:R-:W-:Y:S01]  /*7e30*/  ISETP.NE.AND P0, PT, R48, RZ, PT ;  /* 0x000000ff3000720c */ /* 0x000fe20003f05270 */
[--C-:B------:R-:W-:Y:S01]  /*7e40*/  HADD2.F32 R20, -RZ, R29.reuse.H0_H0 ;  /* 0x2000001dff147230 */ /* 0x100fe20000004100 */
[----:B------:R-:W-:Y:S01]  /*7e50*/  BSSY.RECONVERGENT B0, `(.L_x_128) ;  /* 0x0000053000007945 */ /* 0x000fe20003800200 */
[----:B------:R-:W-:Y:S08]  /*7e60*/  HADD2.F32 R21, -RZ, R29.H1_H1 ;  /* 0x3000001dff157230 */ /* 0x000ff00000004100 */
[----:B--2---:R-:W1:Y:S02]  /*7e70*/  LDTM.16dp256bit.x4 R4, tmem[UR4+0x40] ;  /* 0x00004004000479ee */ /* 0x004e640008120000 */
[C---:B-1----:R-:W-:Y:S01]  /*7e80*/  FMUL R0, R24.reuse, R4 ;  /* 0x0000000418007220 */ /* 0x042fe20000400000 */
[----:B------:R-:W-:Y:S02]  /*7e90*/  HADD2.F32 R4, -RZ, R28.H1_H1 ;  /* 0x3000001cff047230 */ /* 0x000fe40000004100 */
[C---:B------:R-:W-:Y:S01]  /*7ea0*/  FMUL R2, R24.reuse, R5 ;  /* 0x0000000518027220 */ /* 0x040fe20000400000 */
[C---:B------:R-:W-:Y:S01]  /*7eb0*/  FMUL R7, R24.reuse, R7 ;  /* 0x0000000718077220 */ /* 0x040fe20000400000 */
[C---:B------:R-:W-:Y:S01]  /*7ec0*/  FFMA R0, R27.reuse, R3, R0 ;  /* 0x000000031b007223 */ /* 0x040fe20000000000 */
[C---:B------:R-:W-:Y:S01]  /*7ed0*/  FMUL R3, R24.reuse, R6 ;  /* 0x0000000618037220 */ /* 0x040fe20000400000 */
[C---:B------:R-:W-:Y:S01]  /*7ee0*/  FFMA R2, R27.reuse, R4, R2 ;  /* 0x000000041b027223 */ /* 0x040fe20000000002 */
[C---:B------:R-:W-:Y:S01]  /*7ef0*/  FMUL R4, R24.reuse, R8 ;  /* 0x0000000818047220 */ /* 0x040fe20000400000 */
[C---:B------:R-:W-:Y:S01]  /*7f00*/  FMUL R8, R24.reuse, R12 ;  /* 0x0000000c18087220 */ /* 0x040fe20000400000 */
[----:B------:R-:W-:Y:S01]  /*7f10*/  FMUL R12, R24, R16 ;  /* 0x00000010180c7220 */ /* 0x000fe20000400000 */
[C---:B------:R-:W-:Y:S01]  /*7f20*/  FFMA R3, R27.reuse, R20, R3 ;  /* 0x000000141b037223 */ /* 0x040fe20000000003 */
[----:B------:R-:W-:Y:S01]  /*7f30*/  F2FP.F16.F32.PACK_AB R32, R2, R0 ;  /* 0x000000000220723e */ /* 0x000fe200000000ff */
[--C-:B------:R-:W-:Y:S02]  /*7f40*/  HADD2.F32 R16, -RZ, R30.reuse.H0_H0 ;  /* 0x2000001eff107230 */ /* 0x100fe40000004100 */
[C---:B------:R-:W-:Y:S01]  /*7f50*/  FMUL R5, R24.reuse, R9 ;  /* 0x0000000918057220 */ /* 0x040fe20000400000 */
[----:B------:R-:W-:Y:S02]  /*7f60*/  HADD2.F32 R0, -RZ, R30.H1_H1 ;  /* 0x3000001eff007230 */ /* 0x000fe40000004100 */
[C---:B------:R-:W-:Y:S01]  /*7f70*/  FFMA R7, R27.reuse, R21, R7 ;  /* 0x000000151b077223 */ /* 0x040fe20000000007 */
[--C-:B------:R-:W-:Y:S02]  /*7f80*/  HADD2.F32 R2, -RZ, R31.reuse.H0_H0 ;  /* 0x2000001fff027230 */ /* 0x100fe40000004100 */
[C---:B------:R-:W-:Y:S01]  /*7f90*/  FMUL R6, R24.reuse, R10 ;  /* 0x0000000a18067220 */ /* 0x040fe20000400000 */
[C---:B------:R-:W-:Y:S01]  /*7fa0*/  FFMA R4, R27.reuse, R16, R4 ;  /* 0x000000101b047223 */ /* 0x040fe20000000004 */
[----:B------:R-:W-:Y:S01]  /*7fb0*/  FFMA R5, R27, R0, R5 ;  /* 0x000000001b057223 */ /* 0x000fe20000000005 */
[----:B------:R-:W-:Y:S01]  /*7fc0*/  F2FP.F16.F32.PACK_AB R33, R7, R3 ;  /* 0x000000030721723e */ /* 0x000fe200000000ff */
[----:B------:R-:W-:Y:S02]  /*7fd0*/  HADD2.F32 R16, -RZ, R31.H1_H1 ;  /* 0x3000001fff107230 */ /* 0x000fe40000004100 */
        /* <DEDUP_REMOVED lines=9> */
[C---:B------:R-:W-:Y:S01]  /*8070*/  FFMA R8, R27.reuse, R0, R8 ;  /* 0x000000001b087223 */ /* 0x040fe20000000008 */
[C---:B------:R-:W-:Y:S01]  /*8080*/  FFMA R9, R27.reuse, R2, R9 ;  /* 0x000000021b097223 */ /* 0x040fe20000000009 */
[----:B------:R-:W-:Y:S02]  /*8090*/  HADD2.F32 R0, -RZ, R37.H1_H1 ;  /* 0x30000025ff007230 */ /* 0x000fe40000004100 */
[----:B------:R-:W-:Y:S01]  /*80a0*/  FFMA R10, R27, R3, R10 ;  /* 0x000000031b0a7223 */ /* 0x000fe2000000000a */
[----:B------:R-:W-:Y:S01]  /*80b0*/  F2FP.F16.F32.PACK_AB R35, R11, R6 ;  /* 0x000000060b23723e */ /* 0x000fe200000000ff */
[C---:B------:R-:W-:Y:S01]  /*80c0*/  FMUL R15, R24.reuse, R15 ;  /* 0x0000000f180f7220 */ /* 0x040fe20000400000 */
[--C-:B------:R-:W-:Y:S02]  /*80d0*/  HADD2.F32 R2, -RZ, R38.reuse.H0_H0 ;  /* 0x20000026ff027230 */ /* 0x100fe40000004100 */
[C---:B------:R-:W-:Y:S01]  /*80e0*/  FMUL R13, R24.reuse, R17 ;  /* 0x00000011180d7220 */ /* 0x040fe20000400000 */
[----:B------:R-:W-:Y:S01]  /*80f0*/  HADD2.F32 R3, -RZ, R38.H1_H1 ;  /* 0x30000026ff037230 */ /* 0x000fe20000004100 */
[----:B------:R1:W-:Y:S01]  /*8100*/  STSM.16.M88.4 [R69+0x2200], R32 ;  /* 0x0022002045007844 */ /* 0x0003e20000000200 */
[----:B------:R-:W-:Y:S01]  /*8110*/  F2FP.F16.F32.PACK_AB R8, R9, R8 ;  /* 0x000000080908723e */ /* 0x000fe200000000ff */
[--C-:B------:R-:W-:Y:S02]  /*8120*/  HADD2.F32 R4, -RZ, R39.reuse.H0_H0 ;  /* 0x20000027ff047230 */ /* 0x100fe40000004100 */
[C---:B------:R-:W-:Y:S01]  /*8130*/  FMUL R14, R24.reuse, R18 ;  /* 0x00000012180e7220 */ /* 0x040fe20000400000 */
[----:B------:R-:W-:Y:S02]  /*8140*/  HADD2.F32 R5, -RZ, R39.H1_H1 ;  /* 0x30000027ff057230 */ /* 0x000fe40000004100 */
[C---:B------:R-:W-:Y:S01]  /*8150*/  FFMA R15, R27.reuse, R0, R15 ;  /* 0x000000001b0f7223 */ /* 0x040fe2000000000f */
[----:B------:R-:W-:Y:S01]  /*8160*/  MOV R0, UR40 ;  /* 0x0000002800007c02 */ /* 0x000fe20008000f00 */
        /* <DEDUP_REMOVED lines=18> */
[----:B--2---:R-:W2:Y:S01]  /*8290*/  FENCE.VIEW.ASYNC.S ;  /* 0x00000000000073c6 */ /* 0x004ea20000000000 */
[----:B------:R-:W-:Y:S01]  /*82a0*/  @P6 PRMT R0, R75, 0x654, R0 ;  /* 0x000006544b006816 */ /* 0x000fe20000000000 */
[----:B--2---:R-:W-:Y:S06]  /*82b0*/  BAR.SYNC.DEFER_BLOCKING 0x1, 0x80 ;  /* 0x0042000000007b1d */ /* 0x004fec0000010000 */
[----:B------:R-:W-:Y:S05]  /*82c0*/  @P0 BRA `(.L_x_129) ;  /* 0x00000000002c0947 */ /* 0x000fea0003800000 */
[----:B------:R-:W2:Y:S01]  /*82d0*/  LDCU.64 UR6, c[0x0][0x348] ;  /* 0x00006900ff0677ac */ /* 0x000ea20008000a00 */
[----:B------:R-:W-:Y:S02]  /*82e0*/  R2UR UR10, R65 ;  /* 0x00000000410a72ca */ /* 0x000fe400000e0000 */
[----:B------:R-:W-:Y:S01]  /*82f0*/  R2UR UR11, R63 ;  /* 0x000000003f0b72ca */ /* 0x000fe200000e0000 */
[----:B------:R-:W-:Y:S01]  /*8300*/  UIADD3 UR9, UPT, UPT, UR41, 0x40, URZ ;  /* 0x0000004029097890 */ /* 0x000fe2000fffe0ff */
[----:B------:R-:W-:Y:S01]  /*8310*/  R2UR UR12, R64 ;  /* 0x00000000400c72ca */ /* 0x000fe200000e0000 */
[----:B------:R-:W-:Y:S02]  /*8320*/  UIADD3 UR8, UPT, UPT, UR48, 0x2200, URZ ;  /* 0x0000220030087890 */ /* 0x000fe4000fffe0ff */
[----:B--2---:R-:W-:Y:S04]  /*8330*/  UIADD3 UR4, UP0, UPT, UR6, 0x680, URZ ;  /* 0x0000068006047890 */ /* 0x004fe8000ff1e0ff */
[----:B------:R-:W-:Y:S09]  /*8340*/  UIADD3.X UR5, UPT, UPT, URZ, UR7, URZ, UP0, !UPT ;  /* 0x00000007ff057290 */ /* 0x000ff200087fe4ff */
[----:B------:R2:W-:Y:S01]  /*8350*/  UTMASTG.4D.IM2COL [UR8], [UR4] ;  /* 0x00000008040073b5 */ /* 0x0005e20008058000 */
[----:B------:R0:W-:Y:S01]  /*8360*/  UTMACMDFLUSH ;  /* 0x00000000000079b7 */ /* 0x0001e20000000000 */
[----:B--2---:R-:W-:Y:S04]  /*8370*/  DEPBAR.LE SB0, 0x1 ;  /* 0x000080400000791a */ /* 0x004fe80000000000 */
.L_x_129:
[----:B------:R-:W-:Y:S05]  /*8380*/  BSYNC.RECONVERGENT B0 ;  /* 0x0000000000007941 */ /* 0x000fea0003800200 */
.L_x_128:
        /* <DEDUP_REMOVED lines=8> */
[----:B--2---:R-:W-:Y:S06]  /*8410*/  @!P6 BRA `(.L_x_131) ;  /* 0x000000000040e947 */ /* 0x004fec0003800000 */
        /* <DEDUP_REMOVED lines=8> */
[----:B------:R-:W2:Y:S02]  /*84a0*/  SYNCS.PHASECHK.TRANS64.TRYWAIT P0, [R3+URZ+0x110], R0 ;  /* 0x00011000030075a7 */ /* 0x000ea400080011ff */
[----:B--2---:R-:W-:Y:S05]  /*84b0*/  @!P0 BRA `(.L_x_134) ;  /* 0x00000018005c8947 */ /* 0x004fea0003800000 */
.L_x_133:
[----:B------:R-:W-:Y:S05]  /*84c0*/  BSYNC B0 ;  /* 0x0000000000007941 */ /* 0x000fea0003800000 */
.L_x_132:
[----:B------:R-:W-:Y:S11]  /*84d0*/  ISETP.NE.AND P0, PT, R74, RZ, PT ;  /* 0x000000ff4a00720c */ /* 0x000ff60003f05270 */
[----:B------:R-:W-:Y:S02]  /*84e0*/  @!UPT UIADD3 URZ, UPT, UPT, URZ, URZ, URZ ;  /* 0x000000fffffff290 */ /* 0x000fe4000fffe0ff */
[----:B------:R-:W-:Y:S05]  /*84f0*/  @P0 WARPSYNC.ALL ;  /* 0x0000000000000948 */ /* 0x000fea0003800000 */
[----:B------:R4:W1:Y:S04]  /*8500*/  @P0 LDSM.16.M88.4 R28, [R71+UR48+0x200] ;  /* 0x00020030471c083b */ /* 0x0008680008000200 */
[----:B------:R4:W1:Y:S02]  /*8510*/  @P0 LDSM.16.M88.4 R36, [R2+0x200] ;  /* 0x000200000224083b */ /* 0x0008640000000200 */
.L_x_131:
[----:B------:R-:W-:Y:S05]  /*8520*/  BSYNC B1 ;  /* 0x0000000000017941 */ /* 0x000fea0003800000 */
.L_x_130:
[----:B--2---:R-:W-:Y:S05]  /*8530*/  VIADD R0, R25, 0x60 ;  /* 0x0000006019007836 */ /* 0x004fea0000000000 */
[----:B------:R-:W-:Y:S04]  /*8540*/  SHF.R.U32.HI R0, RZ, 0x15, R0 ;  /* 0x00000015ff007819 */ /* 0x000fe80000011600 */
[----:B------:R-:W-:Y:S11]  /*8550*/  LOP3.LUT P0, RZ, R0, 0x3, R50, 0x48, !PT ;  /* 0x0000000300ff7812 */ /* 0x000ff60007804832 */
[----:B------:R-:W-:Y:S02]  /*8560*/  @!UPT UIADD3 URZ, UPT, UPT, URZ, URZ, URZ ;  /* 0x000000fffffff290 */ /* 0x000fe4000fffe0ff */
[----:B------:R-:W-:Y:S05]  /*8570*/  @!P0 BRA `(.L_x_135) ;  /* 0x0000000000408947 */ /* 0x000fea0003800000 */
[----:B------:R-:W2:Y:S01]  /*8580*/  LDCU.64 UR8, c[0x4][0x70] ;  /* 0x01000e00ff0877ac */ /* 0x000ea20008000a00 */
[----:B------:R-:W-:Y:S01]  /*8590*/  MOV R3, 0x0 ;  /* 0x0000000000037802 */ /* 0x000fe20000000f00 */
[----:B------:R-:W-:Y:S02]  /*85a0*/  HFMA2 R12, -RZ, RZ, 0, 5.9604644775390625e-08 ;  /* 0x00000001ff0c7431 */ /* 0x000fe400000001ff */
[----:B-1----:R-:W-:Y:S02]  /*85b0*/  IMAD.MOV.U32 R8, RZ, RZ, 0x192 ;  /* 0x00000192ff087424 */ /* 0x002fe400078e00ff */
[----:B------:R-:W-:Y:S01]  /*85c0*/  IMAD.MOV.U32 R13, RZ, RZ, RZ ;  /* 0x000000ffff0d7224 */ /* 0x000fe200078e00ff */
[----:B------:R-:W1:Y:S01]  /*85d0*/  LDCU.64 UR6, c[0x4][0x78] ;  /* 0x01000f00ff0677ac */ /* 0x000e620008000a00 */
[----:B----4-:R-:W4:Y:S01]  /*85e0*/  LDC.64 R2, c[0x4][R3] ;  /* 0x0100000003027b82 */ /* 0x010f220000000a00 */
        /* <DEDUP_REMOVED lines=9> */
.L_x_135:
[----:B------:R-:W-:Y:S01]  /*8680*/  ISETP.NE.AND P0, PT, R48, RZ, PT ;  /* 0x000000ff3000720c */ /* 0x000fe20003f05270 */
[----:B------:R-:W-:Y:S05]  /*8690*/  WARPSYNC.ALL ;  /* 0x0000000000007948 */ /* 0x000fea0003800000 */
[----:B------:R-:W-:Y:S01]  /*86a0*/  R2UR UR4, R25 ;  /* 0x00000000190472ca */ /* 0x000fe200000e0000 */
[----:B------:R-:W2:Y:S01]  /*86b0*/  S2UR UR5, SR_CgaCtaId ;  /* 0x00000000000579c3 */ /* 0x000ea20000008800 */
[--C-:B-1----:R-:W-:Y:S01]  /*86c0*/  HADD2.F32 R0, -RZ, R28.reuse.H0_H0 ;  /* 0x2000001cff007230 */ /* 0x102fe20000004100 */
[----:B------:R-:W-:Y:S01]  /*86d0*/  BSSY.RECONVERGENT B0, `(.L_x_136) ;  /* 0x0000053000007945 */ /* 0x000fe20003800200 */
[----:B----4-:R-:W-:Y:S02]  /*86e0*/  HADD2.F32 R2, -RZ, R28.H1_H1 ;  /* 0x3000001cff027230 */ /* 0x010fe40000004100 */
[--C-:B------:R-:W-:Y:S02]  /*86f0*/  HADD2.F32 R3, -RZ, R29.reuse.H0_H0 ;  /* 0x2000001dff037230 */ /* 0x100fe40000004100 */
[----:B------:R-:W-:Y:S02]  /*8700*/  HADD2.F32 R20, -RZ, R29.H1_H1 ;  /* 0x3000001dff147230 */ /* 0x000fe40000004100 */
[--C-:B------:R-:W-:Y:S02]  /*8710*/  HADD2.F32 R21, -RZ, R30.reuse.H0_H0 ;  /* 0x2000001eff157230 */ /* 0x100fe40000004100 */
[----:B------:R-:W-:Y:S01]  /*8720*/  HADD2.F32 R25, -RZ, R30.H1_H1 ;  /* 0x3000001eff197230 */ /* 0x000fe20000004100 */
[----:B------:R-:W1:Y:S01]  /*8730*/  LDTM.16dp256bit.x4 R4, tmem[UR4+0x60] ;  /* 0x00006004000479ee */ /* 0x000e620008120000 */
[----:B------:R-:W-:Y:S01]  /*8740*/  R2UR UR4, R70 ;  /* 0x00000000460472ca */ /* 0x000fe200000e0000 */
[----:B------:R-:W-:Y:S01]  /*8750*/  NOP ;  /* 0x0000000000007918 */ /* 0x000fe20000000000 */
[--C-:B------:R-:W-:Y:S02]  /*8760*/  HADD2.F32 R26, -RZ, R31.reuse.H0_H0 ;  /* 0x2000001fff1a7230 */ /* 0x100fe40000004100 */
[----:B------:R-:W-:Y:S02]  /*8770*/  HADD2.F32 R28, -RZ, R31.H1_H1 ;  /* 0x3000001fff1c7230 */ /* 0x000fe40000004100 */
[--C-:B------:R-:W-:Y:S02]  /*8780*/  HADD2.F32 R29, -RZ, R36.reuse.H0_H0 ;  /* 0x20000024ff1d7230 */ /* 0x100fe40000004100 */
[----:B------:R-:W-:Y:S02]  /*8790*/  HADD2.F32 R30, -RZ, R36.H1_H1 ;  /* 0x30000024ff1e7230 */ /* 0x000fe40000004100 */
[--C-:B------:R-:W-:Y:S02]  /*87a0*/  HADD2.F32 R31, -RZ, R37.reuse.H0_H0 ;  /* 0x20000025ff1f7230 */ /* 0x100fe40000004100 */
[----:B------:R-:W-:Y:S01]  /*87b0*/  HADD2.F32 R32, -RZ, R37.H1_H1 ;  /* 0x30000025ff207230 */ /* 0x000fe20000004100 */
[----:B------:R-:W-:Y:S01]  /*87c0*/  UIADD3 UR4, UPT, UPT, UR4, 0x180, URZ ;  /* 0x0000018004047890 */ /* 0x000fe2000fffe0ff */
[--C-:B------:R-:W-:Y:S02]  /*87d0*/  HADD2.F32 R33, -RZ, R38.reuse.H0_H0 ;  /* 0x20000026ff217230 */ /* 0x100fe40000004100 */
[----:B------:R-:W-:Y:S02]  /*87e0*/  HADD2.F32 R34, -RZ, R38.H1_H1 ;  /* 0x30000026ff227230 */ /* 0x000fe40000004100 */
[--C-:B------:R-:W-:Y:S02]  /*87f0*/  HADD2.F32 R35, -RZ, R39.reuse.H0_H0 ;  /* 0x20000027ff237230 */ /* 0x100fe40000004100 */
[----:B------:R-:W-:Y:S02]  /*8800*/  HADD2.F32 R36, -RZ, R39.H1_H1 ;  /* 0x30000027ff247230 */ /* 0x000fe40000004100 */
[C---:B-1----:R-:W-:Y:S01]  /*8810*/  FMUL R4, R24.reuse, R4 ;  /* 0x0000000418047220 */ /* 0x042fe20000400000 */
[----:B--2---:R-:W-:Y:S01]  /*8820*/  UPRMT UR4, UR5, 0x654, UR4 ;  /* 0x0000065405047896 */ /* 0x004fe20008000004 */
[C---:B------:R-:W-:Y:S01]  /*8830*/  FMUL R5, R24.reuse, R5 ;  /* 0x0000000518057220 */ /* 0x040fe20000400000 */
[C---:B------:R-:W-:Y:S01]  /*8840*/  FMUL R6, R24.reuse, R6 ;  /* 0x0000000618067220 */ /* 0x040fe20000400000 */
[C---:B------:R-:W-:Y:S01]  /*8850*/  FFMA R4, R27.reuse, R0, R4 ;  /* 0x000000001b047223 */ /* 0x040fe20000000004 */
[C---:B------:R-:W-:Y:S01]  /*8860*/  FMUL R7, R24.reuse, R7 ;  /* 0x0000000718077220 */ /* 0x040fe20000400000 */
[C---:B------:R-:W-:Y:S01]  /*8870*/  FFMA R5, R27.reuse, R2, R5 ;  /* 0x000000021b057223 */ /* 0x040fe20000000005 */
[C---:B------:R-:W-:Y:S01]  /*8880*/  FFMA R6, R27.reuse, R3, R6 ;  /* 0x000000031b067223 */ /* 0x040fe20000000006 */
[C---:B------:R-:W-:Y:S01]  /*8890*/  FMUL R8, R24.reuse, R8 ;  /* 0x0000000818087220 */ /* 0x040fe20000400000 */
[----:B------:R-:W-:Y:S01]  /*88a0*/  FFMA R7, R27, R20, R7 ;  /* 0x000000141b077223 */ /* 0x000fe20000000007 */
[----:B------:R-:W-:Y:S01]  /*88b0*/  SYNCS.ARRIVE.TRANS64.RED.A1T0 RZ, [UR4], RZ ;  /* 0x000000ffffff79a7 */ /* 0x000fe20008100404 */
[----:B------:R-:W-:Y:S01]  /*88c0*/  F2FP.F16.F32.PACK_AB R4, R5, R4 ;  /* 0x000000040504723e */ /* 0x000fe200000000ff */
[----:B------:R-:W-:Y:S01]  /*88d0*/  FFMA R8, R27, R21, R8 ;  /* 0x000000151b087223 */ /* 0x000fe20000000008 */
[C---:B------:R-:W-:Y:S01]  /*88e0*/  FMUL R9, R24.reuse, R9 ;  /* 0x0000000918097220 */ /* 0x040fe20000400000 */
[----:B------:R-:W-:Y:S01]  /*88f0*/  F2FP.F16.F32.PACK_AB R5, R7, R6 ;  /* 0x000000060705723e */ /* 0x000fe200000000ff */
[C---:B------:R-:W-:Y:S01]  /*8900*/  FMUL R0, R24.reuse, R10 ;  /* 0x0000000a18007220 */ /* 0x040fe20000400000 */
[C---:B------:R-:W-:Y:S01]  /*8910*/  FMUL R2, R24.reuse, R11 ;  /* 0x0000000b18027220 */ /* 0x040fe20000400000 */
[C---:B------:R-:W-:Y:S01]  /*8920*/  FMUL R3, R24.reuse, R12 ;  /* 0x0000000c18037220 */ /* 0x040fe20000400000 */
[C---:B------:R-:W-:Y:S01]  /*8930*/  FFMA R9, R27.reuse, R25, R9 ;  /* 0x000000191b097223 */ /* 0x040fe20000000009 */
[C---:B------:R-:W-:Y:S01]  /*8940*/  FMUL R10, R24.reuse, R13 ;  /* 0x0000000d180a7220 */ /* 0x040fe20000400000 */
[C---:B------:R-:W-:Y:S01]  /*8950*/  FFMA R0, R27.reuse, R26, R0 ;  /* 0x0000001a1b007223 */ /* 0x040fe20000000000 */
[C---:B------:R-:W-:Y:S01]  /*8960*/  FMUL R11, R24.reuse, R14 ;  /* 0x0000000e180b7220 */ /* 0x040fe20000400000 */
[C---:B------:R-:W-:Y:S01]  /*8970*/  FFMA R2, R27.reuse, R28, R2 ;  /* 0x0000001c1b027223 */ /* 0x040fe20000000002 */
[C---:B------:R-:W-:Y:S01]  /*8980*/  FMUL R15, R24.reuse, R15 ;  /* 0x0000000f180f7220 */ /* 0x040fe20000400000 */
[C---:B------:R-:W-:Y:S01]  /*8990*/  FMUL R12, R24.reuse, R16 ;  /* 0x00000010180c7220 */ /* 0x040fe20000400000 */
[C---:B------:R-:W-:Y:S01]  /*89a0*/  FFMA R3, R27.reuse, R29, R3 ;  /* 0x0000001d1b037223 */ /* 0x040fe20000000003 */
[C---:B------:R-:W-:Y:S01]  /*89b0*/  FMUL R13, R24.reuse, R17 ;  /* 0x00000011180d7220 */ /* 0x040fe20000400000 */
[C---:B------:R-:W-:Y:S01]  /*89c0*/  FFMA R10, R27.reuse, R30, R10 ;  /* 0x0000001e1b0a7223 */ /* 0x040fe2000000000a */
[C---:B------:R-:W-:Y:S01]  /*89d0*/  FMUL R14, R24.reuse, R18 ;  /* 0x00000012180e7220 */ /* 0x040fe20000400000 */
[C---:B------:R-:W-:Y:S01]  /*89e0*/  FFMA R11, R27.reuse, R31, R11 ;  /* 0x0000001f1b0b7223 */ /* 0x040fe2000000000b */
[C---:B------:R-:W-:Y:S01]  /*89f0*/  FFMA R15, R27.reuse, R32, R15 ;  /* 0x000000201b0f7223 */ /* 0x040fe2000000000f */
        /* <DEDUP_REMOVED lines=32> */
.L_x_137:
[----:B------:R-:W-:Y:S05]  /*8c00*/  BSYNC.RECONVERGENT B0 ;  /* 0x0000000000007941 */ /* 0x000fea0003800200 */
.L_x_136:
[----:B------:R-:W-:Y:S01]  /*8c10*/  BAR.SYNC.DEFER_BLOCKING 0x1, 0x80 ;  /* 0x0042000000007b1d */ /* 0x000fe20000010000 */
[----:B------:R-:W-:Y:S01]  /*8c20*/  UISETP.NE.AND UP0, UPT, UR52, -0x4, UPT ;  /* 0xfffffffc3400788c */ /* 0x000fe2000bf05270 */
[----:B------:R-:W-:Y:S08]  /*8c30*/  IADD3 R22, PT, PT, R22, 0x1, RZ ;  /* 0x0000000116167810 */ /* 0x000ff00007ffe0ff */
[----:B------:R-:W-:Y:S05]  /*8c40*/  BRA.U !UP0, `(.L_x_138) ;  /* 0x0000000108247547 */ /* 0x000fea000b800000 */
[----:B------:R-:W-:Y:S01]  /*8c50*/  ISETP.NE.AND P0, PT, R67, RZ, PT ;  /* 0x000000ff4300720c */ /* 0x000fe20003f05270 */
[----:B------:R-:W-:Y:S01]  /*8c60*/  IMAD.U32 R0, RZ, RZ, UR49 ;  /* 0x00000031ff007e24 */ /* 0x000fe2000f8e00ff */
[----:B------:R-:W-:Y:S04]  /*8c70*/  UIADD3 UR4, UPT, UPT, UR49, 0x1, URZ ;  /* 0x0000000131047890 */ /* 0x000fe8000fffe0ff */
[----:B------:R-:W-:Y:S04]  /*8c80*/  UISETP.NE.AND UP0, UPT, UR4, 0x4, UPT ;  /* 0x000000040400788c */ /* 0x000fe8000bf05270 */
[----:B------:R-:W-:Y:S03]  /*8c90*/  USEL UR49, UR4, URZ, UP0 ;  /* 0x000000ff04317287 */ /* 0x000fe60008000000 */
[----:B------:R-:W-:Y:S05]  /*8ca0*/  @P0 LEA R0, R0, UR48, 0x3 ;  /* 0x0000003000000c11 */ /* 0x000fea000f8e18ff */
[----:B------:R-:W-:Y:S05]  /*8cb0*/  @P0 VIADD R0, R0, 0x130 ;  /* 0x0000013000000836 */ /* 0x000fea0000000000 */
[----:B------:R-:W-:Y:S04]  /*8cc0*/  @P0 PRMT R0, R75, 0x654, R0 ;  /* 0x000006544b000816 */ /* 0x000fe80000000000 */
[----:B------:R2:W-:Y:S03]  /*8cd0*/  @P0 SYNCS.ARRIVE.TRANS64.RED.A1T0 RZ, [R0+URZ], RZ ;  /* 0x000000ff00ff09a7 */ /* 0x0005e600081004ff */
.L_x_138:
[----:B------:R-:W-:Y:S01]  /*8ce0*/  R2UR UR4, R59 ;  /* 0x000000003b0472ca */ /* 0x000fe200000e0000 */
[----:B------:R-:W-:Y:S01]  /*8cf0*/  UISETP.NE.AND UP0, UPT, UR61, URZ, UPT ;  /* 0x000000ff3d00728c */ /* 0x000fe2000bf05270 */
[----:B------:R-:W-:Y:S01]  /*8d00*/  ISETP.NE.AND P0, PT, R22, 0x2, PT ;  /* 0x000000021600780c */ /* 0x000fe20003f05270 */
[----:B------:R-:W-:Y:S01]  /*8d10*/  UIADD3 UR21, UPT, UPT, UR36, UR63, URZ ;  /* 0x0000003f24157290 */ /* 0x000fe2000fffe0ff */
[----:B------:R-:W-:Y:S01]  /*8d20*/  LOP3.LUT R44, R44, 0x1, RZ, 0x3c, !PT ;  /* 0x000000012c2c7812 */ /* 0x000fe200078e3cff */
[----:B------:R-:W-:Y:S01]  /*8d30*/  UIADD3 UR52, UPT, UPT, UR52, 0x4, URZ ;  /* 0x0000000434347890 */ /* 0x000fe2000fffe0ff */
[----:B--2---:R-:W-:Y:S01]  /*8d40*/  SEL R0, RZ, 0x1, P0 ;  /* 0x00000001ff007807 */ /* 0x004fe20000000000 */
[----:B------:R-:W-:Y:S01]  /*8d50*/  UMOV UR51, UR62 ;  /* 0x0000003e00337c82 */ /* 0x000fe20008000000 */
[----:B------:R-:W-:Y:S02]  /*8d60*/  SEL R22, R22, RZ, P0 ;  /* 0x000000ff16167207 */ /* 0x000fe40000000000 */
[----:B------:R-:W-:Y:S03]  /*8d70*/  LOP3.LUT R45, R45, R0, RZ, 0x3c, !PT ;  /* 0x000000002d2d7212 */ /* 0x000fe600078e3cff */
[----:B------:R-:W-:Y:S01]  /*8d80*/  UIADD3 UR50, UPT, UPT, UR37, UR4, URZ ;  /* 0x0000000425327290 */ /* 0x000fe2000fffe0ff */
[----:B------:R-:W-:Y:S11]  /*8d90*/  BRA.U UP0, `(.L_x_139) ;  /* 0xffffffcd00607547 */ /* 0x000ff6000b83ffff */
[----:B------:R-:W-:-:S13]  /*8da0*/  R2UR UR4, R60 ;  /* 0x000000003c0472ca */ /* 0x000fda00000e0000 */
[----:B------:R-:W-:-:S09]  /*8db0*/  UISETP.NE.AND UP0, UPT, UR4, URZ, UPT ;  /* 0x000000ff0400728c */ /* 0x000fd2000bf05270 */
[----:B------:R-:W-:Y:S05]  /*8dc0*/  BRA.U !UP0, `(.L_x_140) ;  /* 0x0000000108487547 */ /* 0x000fea000b800000 */
[----:B------:R-:W2:Y:S02]  /*8dd0*/  LDCU.64 UR4, c[0x0][0x890] ;  /* 0x00011200ff0477ac */ /* 0x000ea40008000a00 */
[----:B--2---:R-:W-:-:S04]  /*8de0*/  UISETP.NE.U32.AND UP0, UPT, UR4, URZ, UPT ;  /* 0x000000ff0400728c */ /* 0x004fc8000bf05070 */
[----:B------:R-:W-:-:S09]  /*8df0*/  UISETP.NE.AND.EX UP0, UPT, UR5, URZ, UPT, UP0 ;  /* 0x000000ff0500728c */ /* 0x000fd2000bf05300 */
[----:B------:R-:W-:Y:S05]  /*8e00*/  BRA.U UP0, `(.L_x_141) ;  /* 0x00000001000c7547 */ /* 0x000fea000b800000 */
[----:B------:R-:W-:-:S13]  /*8e10*/  FSETP.NEU.AND P0, PT, R27, RZ, PT ;  /* 0x000000ff1b00720b */ /* 0x000fda0003f0d000 */
[----:B------:R-:W-:Y:S05]  /*8e20*/  @!P0 EXIT ;  /* 0x000000000000894d */ /* 0x000fea0003800000 */
[----:B------:R-:W-:Y:S05]  /*8e30*/  BRA `(.L_x_140) ;  /* 0x00000000002c7947 */ /* 0x000fea0003800000 */
.L_x_141:
[----:B------:R-:W-:Y:S01]  /*8e40*/  ISETP.NE.AND P0, PT, R66, RZ, PT ;  /* 0x000000ff4200720c */ /* 0x000fe20003f05270 */
[----:B------:R-:W-:-:S12]  /*8e50*/  BSSY.RECONVERGENT B0, `(.L_x_140) ;  /* 0x0000009000007945 */ /* 0x000fd80003800200 */
[----:B------:R-:W-:Y:S05]  /*8e60*/  @P0 BRA `(.L_x_142) ;  /* 0x0000000000140947 */ /* 0x000fea0003800000 */
[----:B------:R-:W2:Y:S02]  /*8e70*/  LDCU.64 UR4, c[0x0][0x888] ;  /* 0x00011100ff0477ac */ /* 0x000ea40008000a00 */
[----:B--2---:R-:W-:-:S04]  /*8e80*/  ISETP.NE.U32.AND P0, PT, RZ, UR4, PT ;  /* 0x00000004ff007c0c */ /* 0x004fc8000bf05070 */
[----:B------:R-:W-:-:S13]  /*8e90*/  ISETP.NE.AND.EX P0, PT, RZ, UR5, PT, P0 ;  /* 0x00000005ff007c0c */ /* 0x000fda000bf05300 */
[----:B------:R-:W-:Y:S05]  /*8ea0*/  @!P0 EXIT ;  /* 0x000000000000894d */ /* 0x000fea0003800000 */
[----:B------:R-:W-:Y:S05]  /*8eb0*/  BRA `(.L_x_143) ;  /* 0x0000000000087947 */ /* 0x000fea0003800000 */
.L_x_142:
[----:B------:R-:W-:-:S13]  /*8ec0*/  FSETP.NEU.AND P0, PT, R27, RZ, PT ;  /* 0x000000ff1b00720b */ /* 0x000fda0003f0d000 */
[----:B------:R-:W-:Y:S05]  /*8ed0*/  @!P0 EXIT ;  /* 0x000000000000894d */ /* 0x000fea0003800000 */
.L_x_143:
[----:B------:R-:W-:Y:S05]  /*8ee0*/  BSYNC.RECONVERGENT B0 ;  /* 0x0000000000007941 */ /* 0x000fea0003800200 */
.L_x_140:
[----:B------:R-:W2:Y:S01]  /*8ef0*/  S2UR UR5, SR_CgaCtaId ;  /* 0x00000000000579c3 */ /* 0x000ea20000008800 */
[----:B------:R-:W-:Y:S01]  /*8f00*/  ULEA UR4, UR49, UR48, 0x3 ;  /* 0x0000003031047291 */ /* 0x000fe2000f8e18ff */
[----:B------:R-:W-:-:S04]  /*8f10*/  DEPBAR.LE SB0, 0x0 ;  /* 0x000080000000791a */ /* 0x000fc80000000000 */
[----:B------:R-:W-:-:S04]  /*8f20*/  UIADD3 UR4, UPT, UPT, UR4, 0x130, URZ ;  /* 0x0000013004047890 */ /* 0x000fc8000fffe0ff */
[----:B--2---:R-:W-:-:S09]  /*8f30*/  UPRMT UR4, UR5, 0x654, UR4 ;  /* 0x0000065405047896 */ /* 0x004fd20008000004 */
[----:B------:R-:W-:Y:S01]  /*8f40*/  SYNCS.ARRIVE.TRANS64.RED.A1T0 RZ, [UR4], RZ ;  /* 0x000000ffffff79a7 */ /* 0x000fe20008100404 */
[----:B------:R-:W-:Y:S05]  /*8f50*/  EXIT ;  /* 0x000000000000794d */ /* 0x000fea0003800000 */
.L_x_25:
[----:B------:R-:W-:Y:S07]  /*8f60*/  MOV R0, UR9 ;  /* 0x0000000900007c02 */ /* 0x000fee0008000f00 */
.L_x_144:
[----:B-1----:R1:W2:Y:S02]  /*8f70*/  SYNCS.PHASECHK.TRANS64.TRYWAIT P0, [R0+URZ+0x88], R5 ;  /* 0x00008805000075a7 */ /* 0x0022a400080011ff */
[----:B--2---:R-:W-:Y:S05]  /*8f80*/  @!P0 NANOSLEEP.SYNCS 0x989680 ;  /* 0x009896800000895d */ /* 0x004fea0003900000 */
[----:B------:R-:W2:Y:S02]  /*8f90*/  @!P0 SYNCS.PHASECHK.TRANS64 P0, [R0+URZ+0x88], R5 ;  /* 0x00008805000085a7 */ /* 0x000ea400080010ff */
[----:B--2---:R-:W-:Y:S05]  /*8fa0*/  @!P0 BRA `(.L_x_144) ;  /* 0xfffffffc00f08947 */ /* 0x004fea000383ffff */
[----:B------:R-:W-:Y:S05]  /*8fb0*/  BRA `(.L_x_24) ;  /* 0xffffff8800f47947 */ /* 0x000fea000383ffff */
.L_x_32:
[----:B------:R-:W-:Y:S07]  /*8fc0*/  MOV R0, UR9 ;  /* 0x0000000900007c02 */ /* 0x000fee0008000f00 */
.L_x_145:
[----:B-1----:R1:W2:Y:S02]  /*8fd0*/  SYNCS.PHASECHK.TRANS64.TRYWAIT P0, [R0+URZ+0x88], R5 ;  /* 0x00008805000075a7 */ /* 0x0022a400080011ff */
[----:B--2---:R-:W-:Y:S05]  /*8fe0*/  @!P0 NANOSLEEP.SYNCS 0x989680 ;  /* 0x009896800000895d */ /* 0x004fea0003900000 */
[----:B------:R-:W2:Y:S02]  /*8ff0*/  @!P0 SYNCS.PHASECHK.TRANS64 P0, [R0+URZ+0x88], R5 ;  /* 0x00008805000085a7 */ /* 0x000ea400080010ff */
[----:B--2---:R-:W-:Y:S05]  /*9000*/  @!P0 BRA `(.L_x_145) ;  /* 0xfffffffc00f08947 */ /* 0x004fea000383ffff */
[----:B------:R-:W-:Y:S05]  /*9010*/  BRA `(.L_x_31) ;  /* 0xffffff9000407947 */ /* 0x000fea000383ffff */
.L_x_37:
[----:B------:R-:W-:-:S07]  /*9020*/  MOV R0, UR31 ;  /* 0x0000001f00007c02 */ /* 0x000fce0008000f00 */
.L_x_146:
[----:B-1----:R1:W2:Y:S02]  /*9030*/  SYNCS.PHASECHK.TRANS64.TRYWAIT P0, [R0+URZ+0x160], R4 ;  /* 0x00016004000075a7 */ /* 0x0022a400080011ff */
[----:B--2---:R-:W-:Y:S05]  /*9040*/  @!P0 NANOSLEEP.SYNCS 0x989680 ;  /* 0x009896800000895d */ /* 0x004fea0003900000 */
[----:B------:R-:W2:Y:S02]  /*9050*/  @!P0 SYNCS.PHASECHK.TRANS64 P0, [R0+URZ+0x160], R4 ;  /* 0x00016004000085a7 */ /* 0x000ea400080010ff */
[----:B--2---:R-:W-:Y:S05]  /*9060*/  @!P0 BRA `(.L_x_146) ;  /* 0xfffffffc00f08947 */ /* 0x004fea000383ffff */
[----:B------:R-:W-:Y:S05]  /*9070*/  BRA `(.L_x_147) ;  /* 0xffffff9400047947 */ /* 0x000fea000383ffff */
.L_x_41:
[----:B------:R-:W-:-:S07]  /*9080*/  MOV R0, UR4 ;  /* 0x0000000400007c02 */ /* 0x000fce0008000f00 */
.L_x_148:
[----:B-1----:R1:W2:Y:S02]  /*9090*/  SYNCS.PHASECHK.TRANS64.TRYWAIT P0, [R0+URZ], R2 ;  /* 0x00000002000075a7 */ /* 0x0022a400080011ff */
[----:B--2---:R-:W-:Y:S05]  /*90a0*/  @!P0 NANOSLEEP.SYNCS 0x989680 ;  /* 0x009896800000895d */ /* 0x004fea0003900000 */
[----:B------:R-:W2:Y:S02]  /*90b0*/  @!P0 SYNCS.PHASECHK.TRANS64 P0, [R0+URZ], R2 ;  /* 0x00000002000085a7 */ /* 0x000ea400080010ff */
[----:B--2---:R-:W-:Y:S05]  /*90c0*/  @!P0 BRA `(.L_x_148) ;  /* 0xfffffffc00f08947 */ /* 0x004fea000383ffff */
[----:B------:R-:W-:Y:S05]  /*90d0*/  BRA `(.L_x_149) ;  /* 0xffffff9800947947 */ /* 0x000fea000383ffff */
.L_x_42:
[----:B------:R-:W-:-:S07]  /*90e0*/  MOV R0, UR5 ;  /* 0x0000000500007c02 */ /* 0x000fce0008000f00 */
.L_x_150:
[----:B-1----:R1:W2:Y:S02]  /*90f0*/  SYNCS.PHASECHK.TRANS64.TRYWAIT P0, [R0+URZ], R3 ;  /* 0x00000003000075a7 */ /* 0x0022a400080011ff */
[----:B--2---:R-:W-:Y:S05]  /*9100*/  @!P0 NANOSLEEP.SYNCS 0x989680 ;  /* 0x009896800000895d */ /* 0x004fea0003900000 */
[----:B------:R-:W2:Y:S02]  /*9110*/  @!P0 SYNCS.PHASECHK.TRANS64 P0, [R0+URZ], R3 ;  /* 0x00000003000085a7 */ /* 0x000ea400080010ff */
[----:B--2---:R-:W-:Y:S05]  /*9120*/  @!P0 BRA `(.L_x_150) ;  /* 0xfffffffc00f08947 */ /* 0x004fea000383ffff */
[----:B------:R-:W-:Y:S05]  /*9130*/  BRA `(.L_x_151) ;  /* 0xffffff9800a07947 */ /* 0x000fea000383ffff */
.L_x_43:
[----:B------:R-:W-:-:S07]  /*9140*/  MOV R0, UR5 ;  /* 0x0000000500007c02 */ /* 0x000fce0008000f00 */
.L_x_152:
[----:B-1----:R1:W2:Y:S02]  /*9150*/  SYNCS.PHASECHK.TRANS64.TRYWAIT P0, [R0+URZ], R3 ;  /* 0x00000003000075a7 */ /* 0x0022a400080011ff */
[----:B--2---:R-:W-:Y:S05]  /*9160*/  @!P0 NANOSLEEP.SYNCS 0x989680 ;  /* 0x009896800000895d */ /* 0x004fea0003900000 */
[----:B------:R-:W2:Y:S02]  /*9170*/  @!P0 SYNCS.PHASECHK.TRANS64 P0, [R0+URZ], R3 ;  /* 0x00000003000085a7 */ /* 0x000ea400080010ff */
[----:B--2---:R-:W-:Y:S05]  /*9180*/  @!P0 BRA `(.L_x_152) ;  /* 0xfffffffc00f08947 */ /* 0x004fea000383ffff */
[----:B------:R-:W-:Y:S05]  /*9190*/  BRA `(.L_x_153) ;  /* 0xffffff9800ac7947 */ /* 0x000fea000383ffff */
.L_x_44:
[----:B------:R-:W-:-:S07]  /*91a0*/  MOV R0, UR5 ;  /* 0x0000000500007c02 */ /* 0x000fce0008000f00 */
.L_x_154:
[----:B-1----:R1:W2:Y:S02]  /*91b0*/  SYNCS.PHASECHK.TRANS64.TRYWAIT P0, [R0+URZ], R3 ;  /* 0x00000003000075a7 */ /* 0x0022a400080011ff */
[----:B--2---:R-:W-:Y:S05]  /*91c0*/  @!P0 NANOSLEEP.SYNCS 0x989680 ;  /* 0x009896800000895d */ /* 0x004fea0003900000 */
[----:B------:R-:W2:Y:S02]  /*91d0*/  @!P0 SYNCS.PHASECHK.TRANS64 P0, [R0+URZ], R3 ;  /* 0x00000003000085a7 */ /* 0x000ea400080010ff */
[----:B--2---:R-:W-:Y:S05]  /*91e0*/  @!P0 BRA `(.L_x_154) ;  /* 0xfffffffc00f08947 */ /* 0x004fea000383ffff */
[----:B------:R-:W-:Y:S05]  /*91f0*/  BRA `(.L_x_155) ;  /* 0xffffff9800b87947 */ /* 0x000fea000383ffff */
.L_x_45:
[----:B------:R-:W-:-:S07]  /*9200*/  MOV R0, UR5 ;  /* 0x0000000500007c02 */ /* 0x000fce0008000f00 */
.L_x_156:
[----:B-1----:R1:W2:Y:S02]  /*9210*/  SYNCS.PHASECHK.TRANS64.TRYWAIT P0, [R0+URZ], R3 ;  /* 0x00000003000075a7 */ /* 0x0022a400080011ff */
[----:B--2---:R-:W-:Y:S05]  /*9220*/  @!P0 NANOSLEEP.SYNCS 0x989680 ;  /* 0x009896800000895d */ /* 0x004fea0003900000 */
[----:B------:R-:W2:Y:S02]  /*9230*/  @!P0 SYNCS.PHASECHK.TRANS64 P0, [R0+URZ], R3 ;  /* 0x00000003000085a7 */ /* 0x000ea400080010ff */
[----:B--2---:R-:W-:Y:S05]  /*9240*/  @!P0 BRA `(.L_x_156) ;  /* 0xfffffffc00f08947 */ /* 0x004fea000383ffff */
[----:B------:R-:W-:Y:S05]  /*9250*/  BRA `(.L_x_157) ;  /* 0xffffff9800c47947 */ /* 0x000fea000383ffff */
.L_x_46:
[----:B------:R-:W-:-:S07]  /*9260*/  MOV R0, UR5 ;  /* 0x0000000500007c02 */ /* 0x000fce0008000f00 */
.L_x_158:
[----:B-1----:R1:W2:Y:S02]  /*9270*/  SYNCS.PHASECHK.TRANS64.TRYWAIT P0, [R0+URZ], R3 ;  /* 0x00000003000075a7 */ /* 0x0022a400080011ff */
[----:B--2---:R-:W-:Y:S05]  /*9280*/  @!P0 NANOSLEEP.SYNCS 0x989680 ;  /* 0x009896800000895d */ /* 0x004fea0003900000 */
[----:B------:R-:W2:Y:S02]  /*9290*/  @!P0 SYNCS.PHASECHK.TRANS64 P0, [R0+URZ], R3 ;  /* 0x00000003000085a7 */ /* 0x000ea400080010ff */
[----:B--2---:R-:W-:Y:S05]  /*92a0*/  @!P0 BRA `(.L_x_158) ;  /* 0xfffffffc00f08947 */ /* 0x004fea000383ffff */
[----:B------:R-:W-:Y:S05]  /*92b0*/  BRA `(.L_x_159) ;  /* 0xffffff9800d07947 */ /* 0x000fea000383ffff */
.L_x_47:
[----:B------:R-:W-:-:S07]  /*92c0*/  MOV R0, UR5 ;  /* 0x0000000500007c02 */ /* 0x000fce0008000f00 */
.L_x_160:
[----:B-1----:R1:W2:Y:S02]  /*92d0*/  SYNCS.PHASECHK.TRANS64.TRYWAIT P0, [R0+URZ], R3 ;  /* 0x00000003000075a7 */ /* 0x0022a400080011ff */
[----:B--2---:R-:W-:Y:S05]  /*92e0*/  @!P0 NANOSLEEP.SYNCS 0x989680 ;  /* 0x009896800000895d */ /* 0x004fea0003900000 */
[----:B------:R-:W2:Y:S02]  /*92f0*/  @!P0 SYNCS.PHASECHK.TRANS64 P0, [R0+URZ], R3 ;  /* 0x00000003000085a7 */ /* 0x000ea400080010ff */
[----:B--2---:R-:W-:Y:S05]  /*9300*/  @!P0 BRA `(.L_x_160) ;  /* 0xfffffffc00f08947 */ /* 0x004fea000383ffff */
[----:B------:R-:W-:Y:S05]  /*9310*/  BRA `(.L_x_161) ;  /* 0xffffff9800dc7947 */ /* 0x000fea000383ffff */
.L_x_48:
[----:B------:R-:W-:-:S07]  /*9320*/  MOV R0, UR5 ;  /* 0x0000000500007c02 */ /* 0x000fce0008000f00 */
.L_x_162:
[----:B-1----:R1:W2:Y:S02]  /*9330*/  SYNCS.PHASECHK.TRANS64.TRYWAIT P0, [R0+URZ], R3 ;  /* 0x00000003000075a7 */ /* 0x0022a400080011ff */
[----:B--2---:R-:W-:Y:S05]  /*9340*/  @!P0 NANOSLEEP.SYNCS 0x989680 ;  /* 0x009896800000895d */ /* 0x004fea0003900000 */
[----:B------:R-:W2:Y:S02]  /*9350*/  @!P0 SYNCS.PHASECHK.TRANS64 P0, [R0+URZ], R3 ;  /* 0x00000003000085a7 */ /* 0x000ea400080010ff */
[----:B--2---:R-:W-:Y:S05]  /*9360*/  @!P0 BRA `(.L_x_162) ;  /* 0xfffffffc00f08947 */ /* 0x004fea000383ffff */
[----:B------:R-:W-:Y:S05]  /*9370*/  BRA `(.L_x_163) ;  /* 0xffffff9800e87947 */ /* 0x000fea000383ffff */
.L_x_49:
[----:B------:R-:W-:-:S07]  /*9380*/  MOV R0, UR5 ;  /* 0x0000000500007c02 */ /* 0x000fce0008000f00 */
.L_x_164:
[----:B-1----:R1:W2:Y:S02]  /*9390*/  SYNCS.PHASECHK.TRANS64.TRYWAIT P0, [R0+URZ], R3 ;  /* 0x00000003000075a7 */ /* 0x0022a400080011ff */
[----:B--2---:R-:W-:Y:S05]  /*93a0*/  @!P0 NANOSLEEP.SYNCS 0x989680 ;  /* 0x009896800000895d */ /* 0x004fea0003900000 */
[----:B------:R-:W2:Y:S02]  /*93b0*/  @!P0 SYNCS.PHASECHK.TRANS64 P0, [R0+URZ], R3 ;  /* 0x00000003000085a7 */ /* 0x000ea400080010ff */
[----:B--2---:R-:W-:Y:S05]  /*93c0*/  @!P0 BRA `(.L_x_164) ;  /* 0xfffffffc00f08947 */ /* 0x004fea000383ffff */
[----:B------:R-:W-:Y:S05]  /*93d0*/  BRA `(.L_x_165) ;  /* 0xffffff9800f47947 */ /* 0x000fea000383ffff */
.L_x_50:
[----:B------:R-:W-:-:S07]  /*93e0*/  MOV R0, UR5 ;  /* 0x0000000500007c02 */ /* 0x000fce0008000f00 */
.L_x_166:
[----:B-1----:R1:W2:Y:S02]  /*93f0*/  SYNCS.PHASECHK.TRANS64.TRYWAIT P0, [R0+URZ], R3 ;  /* 0x00000003000075a7 */ /* 0x0022a400080011ff */
[----:B--2---:R-:W-:Y:S05]  /*9400*/  @!P0 NANOSLEEP.SYNCS 0x989680 ;  /* 0x009896800000895d */ /* 0x004fea0003900000 */
[----:B------:R-:W2:Y:S02]  /*9410*/  @!P0 SYNCS.PHASECHK.TRANS64 P0, [R0+URZ], R3 ;  /* 0x00000003000085a7 */ /* 0x000ea400080010ff */
[----:B--2---:R-:W-:Y:S05]  /*9420*/  @!P0 BRA `(.L_x_166) ;  /* 0xfffffffc00f08947 */ /* 0x004fea000383ffff */
[----:B------:R-:W-:Y:S05]  /*9430*/  BRA `(.L_x_167) ;  /* 0xffffff9c00007947 */ /* 0x000fea000383ffff */
.L_x_51:
[----:B------:R-:W-:-:S07]  /*9440*/  MOV R0, UR5 ;  /* 0x0000000500007c02 */ /* 0x000fce0008000f00 */
.L_x_168:
[----:B-1----:R1:W2:Y:S02]  /*9450*/  SYNCS.PHASECHK.TRANS64.TRYWAIT P0, [R0+URZ], R3 ;  /* 0x00000003000075a7 */ /* 0x0022a400080011ff */
[----:B--2---:R-:W-:Y:S05]  /*9460*/  @!P0 NANOSLEEP.SYNCS 0x989680 ;  /* 0x009896800000895d */ /* 0x004fea0003900000 */
[----:B------:R-:W2:Y:S02]  /*9470*/  @!P0 SYNCS.PHASECHK.TRANS64 P0, [R0+URZ], R3 ;  /* 0x00000003000085a7 */ /* 0x000ea400080010ff */
[----:B--2---:R-:W-:Y:S05]  /*9480*/  @!P0 BRA `(.L_x_168) ;  /* 0xfffffffc00f08947 */ /* 0x004fea000383ffff */
[----:B------:R-:W-:Y:S05]  /*9490*/  BRA `(.L_x_169) ;  /* 0xffffff9c000c7947 */ /* 0x000fea000383ffff */
.L_x_52:
[----:B------:R-:W-:-:S07]  /*94a0*/  MOV R0, UR5 ;  /* 0x0000000500007c02 */ /* 0x000fce0008000f00 */
.L_x_170:
[----:B-1----:R1:W2:Y:S02]  /*94b0*/  SYNCS.PHASECHK.TRANS64.TRYWAIT P0, [R0+URZ], R3 ;  /* 0x00000003000075a7 */ /* 0x0022a400080011ff */
[----:B--2---:R-:W-:Y:S05]  /*94c0*/  @!P0 NANOSLEEP.SYNCS 0x989680 ;  /* 0x009896800000895d */ /* 0x004fea0003900000 */
[----:B------:R-:W2:Y:S02]  /*94d0*/  @!P0 SYNCS.PHASECHK.TRANS64 P0, [R0+URZ], R3 ;  /* 0x00000003000085a7 */ /* 0x000ea400080010ff */
[----:B--2---:R-:W-:Y:S05]  /*94e0*/  @!P0 BRA `(.L_x_170) ;  /* 0xfffffffc00f08947 */ /* 0x004fea000383ffff */
[----:B------:R-:W-:Y:S05]  /*94f0*/  BRA `(.L_x_171) ;  /* 0xffffff9c00187947 */ /* 0x000fea000383ffff */
.L_x_53:
[----:B------:R-:W-:-:S07]  /*9500*/  MOV R0, UR5 ;  /* 0x0000000500007c02 */ /* 0x000fce0008000f00 */
.L_x_172:
[----:B-1----:R1:W2:Y:S02]  /*9510*/  SYNCS.PHASECHK.TRANS64.TRYWAIT P0, [R0+URZ], R3 ;  /* 0x00000003000075a7 */ /* 0x0022a400080011ff */
[----:B--2---:R-:W-:Y:S05]  /*9520*/  @!P0 NANOSLEEP.SYNCS 0x989680 ;  /* 0x009896800000895d */ /* 0x004fea0003900000 */
[----:B------:R-:W2:Y:S02]  /*9530*/  @!P0 SYNCS.PHASECHK.TRANS64 P0, [R0+URZ], R3 ;  /* 0x00000003000085a7 */ /* 0x000ea400080010ff */
[----:B--2---:R-:W-:Y:S05]  /*9540*/  @!P0 BRA `(.L_x_172) ;  /* 0xfffffffc00f08947 */ /* 0x004fea000383ffff */
[----:B------:R-:W-:Y:S05]  /*9550*/  BRA `(.L_x_173) ;  /* 0xffffff9c00247947 */ /* 0x000fea000383ffff */
.L_x_54:
[----:B------:R-:W-:-:S07]  /*9560*/  MOV R0, UR5 ;  /* 0x0000000500007c02 */ /* 0x000fce0008000f00 */
.L_x_174:
[----:B-1----:R1:W2:Y:S02]  /*9570*/  SYNCS.PHASECHK.TRANS64.TRYWAIT P0, [R0+URZ], R3 ;  /* 0x00000003000075a7 */ /* 0x0022a400080011ff */
[----:B--2---:R-:W-:Y:S05]  /*9580*/  @!P0 NANOSLEEP.SYNCS 0x989680 ;  /* 0x009896800000895d */ /* 0x004fea0003900000 */
[----:B------:R-:W2:Y:S02]  /*9590*/  @!P0 SYNCS.PHASECHK.TRANS64 P0, [R0+URZ], R3 ;  /* 0x00000003000085a7 */ /* 0x000ea400080010ff */
[----:B--2---:R-:W-:Y:S05]  /*95a0*/  @!P0 BRA `(.L_x_174) ;  /* 0xfffffffc00f08947 */ /* 0x004fea000383ffff */
[----:B------:R-:W-:Y:S05]  /*95b0*/  BRA `(.L_x_175) ;  /* 0xffffff9c00307947 */ /* 0x000fea000383ffff */
.L_x_55:
[----:B------:R-:W-:-:S07]  /*95c0*/  MOV R0, UR5 ;  /* 0x0000000500007c02 */ /* 0x000fce0008000f00 */
.L_x_176:
[----:B-1----:R1:W2:Y:S02]  /*95d0*/  SYNCS.PHASECHK.TRANS64.TRYWAIT P0, [R0+URZ], R3 ;  /* 0x00000003000075a7 */ /* 0x0022a400080011ff */
[----:B--2---:R-:W-:Y:S05]  /*95e0*/  @!P0 NANOSLEEP.SYNCS 0x989680 ;  /* 0x009896800000895d */ /* 0x004fea0003900000 */
[----:B------:R-:W2:Y:S02]  /*95f0*/  @!P0 SYNCS.PHASECHK.TRANS64 P0, [R0+URZ], R3 ;  /* 0x00000003000085a7 */ /* 0x000ea400080010ff */
[----:B--2---:R-:W-:Y:S05]  /*9600*/  @!P0 BRA `(.L_x_176) ;  /* 0xfffffffc00f08947 */ /* 0x004fea000383ffff */
[----:B------:R-:W-:Y:S05]  /*9610*/  BRA `(.L_x_177) ;  /* 0xffffff9c003c7947 */ /* 0x000fea000383ffff */
.L_x_56:
[----:B------:R-:W-:-:S07]  /*9620*/  MOV R0, UR5 ;  /* 0x0000000500007c02 */ /* 0x000fce0008000f00 */
.L_x_178:
[----:B-1----:R1:W2:Y:S02]  /*9630*/  SYNCS.PHASECHK.TRANS64.TRYWAIT P0, [R0+URZ], R3 ;  /* 0x00000003000075a7 */ /* 0x0022a400080011ff */
[----:B--2---:R-:W-:Y:S05]  /*9640*/  @!P0 NANOSLEEP.SYNCS 0x989680 ;  /* 0x009896800000895d */ /* 0x004fea0003900000 */
[----:B------:R-:W2:Y:S02]  /*9650*/  @!P0 SYNCS.PHASECHK.TRANS64 P0, [R0+URZ], R3 ;  /* 0x00000003000085a7 */ /* 0x000ea400080010ff */
[----:B--2---:R-:W-:Y:S05]  /*9660*/  @!P0 BRA `(.L_x_178) ;  /* 0xfffffffc00f08947 */ /* 0x004fea000383ffff */
[----:B------:R-:W-:Y:S05]  /*9670*/  BRA `(.L_x_179) ;  /* 0xffffff9c00487947 */ /* 0x000fea000383ffff */
.L_x_59:
[----:B------:R-:W-:-:S07]  /*9680*/  MOV R4, UR4 ;  /* 0x0000000400047c02 */ /* 0x000fce0008000f00 */
.L_x_180:
[----:B--2---:R2:W3:Y:S02]  /*9690*/  SYNCS.PHASECHK.TRANS64.TRYWAIT P1, [R4+URZ+0x168], R6 ;  /* 0x00016806040075a7 */ /* 0x0044e400080211ff */
[----:B---3--:R-:W-:Y:S05]  /*96a0*/  @!P1 NANOSLEEP.SYNCS 0x989680 ;  /* 0x009896800000995d */ /* 0x008fea0003900000 */
[----:B------:R-:W3:Y:S02]  /*96b0*/  @!P1 SYNCS.PHASECHK.TRANS64 P1, [R4+URZ+0x168], R6 ;  /* 0x00016806040095a7 */ /* 0x000ee400080210ff */
[----:B---3--:R-:W-:Y:S05]  /*96c0*/  @!P1 BRA `(.L_x_180) ;  /* 0xfffffffc00f09947 */ /* 0x008fea000383ffff */
[----:B------:R-:W-:Y:S05]  /*96d0*/  BRA `(.L_x_181) ;  /* 0xffffff9c00b47947 */ /* 0x000fea000383ffff */
.L_x_60:
[----:B--2---:R-:W-:-:S07]  /*96e0*/  MOV R4, UR4 ;  /* 0x0000000400047c02 */ /* 0x004fce0008000f00 */
.L_x_182:
[----:B--2---:R2:W3:Y:S02]  /*96f0*/  SYNCS.PHASECHK.TRANS64.TRYWAIT P1, [R4+URZ+0x160], R5 ;  /* 0x00016005040075a7 */ /* 0x0044e400080211ff */
[----:B---3--:R-:W-:Y:S05]  /*9700*/  @!P1 NANOSLEEP.SYNCS 0x989680 ;  /* 0x009896800000995d */ /* 0x008fea0003900000 */
[----:B------:R-:W3:Y:S02]  /*9710*/  @!P1 SYNCS.PHASECHK.TRANS64 P1, [R4+URZ+0x160], R5 ;  /* 0x00016005040095a7 */ /* 0x000ee400080210ff */
[----:B---3--:R-:W-:Y:S05]  /*9720*/  @!P1 BRA `(.L_x_182) ;  /* 0xfffffffc00f09947 */ /* 0x008fea000383ffff */
[----:B------:R-:W-:Y:S05]  /*9730*/  BRA `(.L_x_183) ;  /* 0xffffff9c00bc7947 */ /* 0x000fea000383ffff */
.L_x_68:
[----:B------:R-:W-:-:S07]  /*9740*/  MOV R0, UR18 ;  /* 0x0000001200007c02 */ /* 0x000fce0008000f00 */
.L_x_184:
[----:B--2---:R2:W3:Y:S02]  /*9750*/  SYNCS.PHASECHK.TRANS64.TRYWAIT P0, [R0+URZ+0x160], R4 ;  /* 0x00016004000075a7 */ /* 0x0044e400080011ff */
[----:B---3--:R-:W-:Y:S05]  /*9760*/  @!P0 NANOSLEEP.SYNCS 0x989680 ;  /* 0x009896800000895d */ /* 0x008fea0003900000 */
[----:B------:R-:W3:Y:S02]  /*9770*/  @!P0 SYNCS.PHASECHK.TRANS64 P0, [R0+URZ+0x160], R4 ;  /* 0x00016004000085a7 */ /* 0x000ee400080010ff */
[----:B---3--:R-:W-:Y:S05]  /*9780*/  @!P0 BRA `(.L_x_184) ;  /* 0xfffffffc00f08947 */ /* 0x008fea000383ffff */
[----:B------:R-:W-:Y:S05]  /*9790*/  BRA `(.L_x_185) ;  /* 0xffffffa400387947 */ /* 0x000fea000383ffff */
.L_x_69:
[----:B------:R-:W-:-:S07]  /*97a0*/  MOV R4, UR23 ;  /* 0x0000001700047c02 */ /* 0x000fce0008000f00 */
.L_x_186:
[----:B--2---:R2:W3:Y:S02]  /*97b0*/  SYNCS.PHASECHK.TRANS64.TRYWAIT P0, [R4+URZ+0x180], R0 ;  /* 0x00018000040075a7 */ /* 0x0044e400080011ff */
[----:B---3--:R-:W-:Y:S05]  /*97c0*/  @!P0 NANOSLEEP.SYNCS 0x989680 ;  /* 0x009896800000895d */ /* 0x008fea0003900000 */
[----:B------:R-:W3:Y:S02]  /*97d0*/  @!P0 SYNCS.PHASECHK.TRANS64 P0, [R4+URZ+0x180], R0 ;  /* 0x00018000040085a7 */ /* 0x000ee400080010ff */
[----:B---3--:R-:W-:Y:S05]  /*97e0*/  @!P0 BRA `(.L_x_186) ;  /* 0xfffffffc00f08947 */ /* 0x008fea000383ffff */
[----:B------:R-:W-:Y:S05]  /*97f0*/  BRA `(.L_x_187) ;  /* 0xffffffa400547947 */ /* 0x000fea000383ffff */
.L_x_72:
[----:B--2---:R-:W-:Y:S07]  /*9800*/  MOV R0, UR16 ;  /* 0x0000001000007c02 */ /* 0x004fee0008000f00 */
.L_x_188:
[----:B--2---:R2:W3:Y:S02]  /*9810*/  SYNCS.PHASECHK.TRANS64.TRYWAIT P0, [R0+URZ], R5 ;  /* 0x00000005000075a7 */ /* 0x0044e400080011ff */
[----:B---3--:R-:W-:Y:S05]  /*9820*/  @!P0 NANOSLEEP.SYNCS 0x989680 ;  /* 0x009896800000895d */ /* 0x008fea0003900000 */
[----:B------:R-:W3:Y:S02]  /*9830*/  @!P0 SYNCS.PHASECHK.TRANS64 P0, [R0+URZ], R5 ;  /* 0x00000005000085a7 */ /* 0x000ee400080010ff */
[----:B---3--:R-:W-:Y:S05]  /*9840*/  @!P0 BRA `(.L_x_188) ;  /* 0xfffffffc00f08947 */ /* 0x008fea000383ffff */
[----:B------:R-:W-:Y:S05]  /*9850*/  BRA `(.L_x_71) ;  /* 0xffffffa400787947 */ /* 0x000fea000383ffff */
.L_x_75:
[----:B------:R-:W-:-:S07]  /*9860*/  MOV R0, UR4 ;  /* 0x0000000400007c02 */ /* 0x000fce0008000f00 */
.L_x_189:
[----:B--2---:R2:W4:Y:S02]  /*9870*/  SYNCS.PHASECHK.TRANS64.TRYWAIT P0, [R0+URZ], R2 ;  /* 0x00000002000075a7 */ /* 0x00452400080011ff */
[----:B----4-:R-:W-:Y:S05]  /*9880*/  @!P0 NANOSLEEP.SYNCS 0x989680 ;  /* 0x009896800000895d */ /* 0x010fea0003900000 */
[----:B------:R-:W4:Y:S02]  /*9890*/  @!P0 SYNCS.PHASECHK.TRANS64 P0, [R0+URZ], R2 ;  /* 0x00000002000085a7 */ /* 0x000f2400080010ff */
[----:B----4-:R-:W-:Y:S05]  /*98a0*/  @!P0 BRA `(.L_x_189) ;  /* 0xfffffffc00f08947 */ /* 0x010fea000383ffff */
[----:B------:R-:W-:Y:S05]  /*98b0*/  BRA `(.L_x_190) ;  /* 0xffffffa800447947 */ /* 0x000fea000383ffff */
.L_x_76:
[----:B------:R-:W-:-:S07]  /*98c0*/  MOV R0, UR4 ;  /* 0x0000000400007c02 */ /* 0x000fce0008000f00 */
.L_x_191:
[----:B--2---:R2:W3:Y:S02]  /*98d0*/  SYNCS.PHASECHK.TRANS64.TRYWAIT P0, [R0+URZ], R2 ;  /* 0x00000002000075a7 */ /* 0x0044e400080011ff */
[----:B---3--:R-:W-:Y:S05]  /*98e0*/  @!P0 NANOSLEEP.SYNCS 0x989680 ;  /* 0x009896800000895d */ /* 0x008fea0003900000 */
[----:B------:R-:W3:Y:S02]  /*98f0*/  @!P0 SYNCS.PHASECHK.TRANS64 P0, [R0+URZ], R2 ;  /* 0x00000002000085a7 */ /* 0x000ee400080010ff */
[----:B---3--:R-:W-:Y:S05]  /*9900*/  @!P0 BRA `(.L_x_191) ;  /* 0xfffffffc00f08947 */ /* 0x008fea000383ffff */
[----:B------:R-:W-:Y:S05]  /*9910*/  BRA `(.L_x_192) ;  /* 0xffffffa800507947 */ /* 0x000fea000383ffff */
.L_x_81:
[----:B------:R-:W-:Y:S07]  /*9920*/  MOV R2, UR31 ;  /* 0x0000001f00027c02 */ /* 0x000fee0008000f00 */
.L_x_193:
[----:B-1----:R1:W2:Y:S02]  /*9930*/  SYNCS.PHASECHK.TRANS64.TRYWAIT P0, [R2+URZ+0x160], R3 ;  /* 0x00016003020075a7 */ /* 0x0022a400080011ff */
[----:B--2---:R-:W-:Y:S05]  /*9940*/  @!P0 NANOSLEEP.SYNCS 0x989680 ;  /* 0x009896800000895d */ /* 0x004fea0003900000 */
[----:B------:R-:W2:Y:S02]  /*9950*/  @!P0 SYNCS.PHASECHK.TRANS64 P0, [R2+URZ+0x160], R3 ;  /* 0x00016003020085a7 */ /* 0x000ea400080010ff */
[----:B--2---:R-:W-:Y:S05]  /*9960*/  @!P0 BRA `(.L_x_193) ;  /* 0xfffffffc00f08947 */ /* 0x004fea000383ffff */
[----:B------:R-:W-:Y:S05]  /*9970*/  BRA `(.L_x_194) ;  /* 0xffffffac00a07947 */ /* 0x000fea000383ffff */
.L_x_84:
[----:B------:R-:W-:Y:S07]  /*9980*/  MOV R2, UR31 ;  /* 0x0000001f00027c02 */ /* 0x000fee0008000f00 */
.L_x_195:
[----:B-1----:R1:W2:Y:S02]  /*9990*/  SYNCS.PHASECHK.TRANS64.TRYWAIT P2, [R2+URZ+0x158], R3 ;  /* 0x00015803020075a7 */ /* 0x0022a400080411ff */
[----:B--2---:R-:W-:Y:S05]  /*99a0*/  @!P2 NANOSLEEP.SYNCS 0x989680 ;  /* 0x009896800000a95d */ /* 0x004fea0003900000 */
[----:B------:R-:W2:Y:S02]  /*99b0*/  @!P2 SYNCS.PHASECHK.TRANS64 P2, [R2+URZ+0x158], R3 ;  /* 0x000158030200a5a7 */ /* 0x000ea400080410ff */
[----:B--2---:R-:W-:Y:S05]  /*99c0*/  @!P2 BRA `(.L_x_195) ;  /* 0xfffffffc00f0a947 */ /* 0x004fea000383ffff */
[----:B------:R-:W-:Y:S05]  /*99d0*/  BRA `(.L_x_83) ;  /* 0xffffffb400047947 */ /* 0x000fea000383ffff */
.L_x_87:
[----:B-1----:R-:W-:Y:S07]  /*99e0*/  MOV R2, UR31 ;  /* 0x0000001f00027c02 */ /* 0x002fee0008000f00 */
.L_x_196:
[----:B-1----:R1:W2:Y:S02]  /*99f0*/  SYNCS.PHASECHK.TRANS64.TRYWAIT P1, [R2+URZ+0x130], R8 ;  /* 0x00013008020075a7 */ /* 0x0022a400080211ff */
[----:B--2---:R-:W-:Y:S05]  /*9a00*/  @!P1 NANOSLEEP.SYNCS 0x989680 ;  /* 0x009896800000995d */ /* 0x004fea0003900000 */
[----:B------:R-:W2:Y:S02]  /*9a10*/  @!P1 SYNCS.PHASECHK.TRANS64 P1, [R2+URZ+0x130], R8 ;  /* 0x00013008020095a7 */ /* 0x000ea400080210ff */
[----:B--2---:R-:W-:Y:S05]  /*9a20*/  @!P1 BRA `(.L_x_196) ;  /* 0xfffffffc00f09947 */ /* 0x004fea000383ffff */
[----:B------:R-:W-:Y:S05]  /*9a30*/  BRA `(.L_x_197) ;  /* 0xffffffb400947947 */ /* 0x000fea000383ffff */
.L_x_88:
[----:B------:R-:W-:Y:S07]  /*9a40*/  MOV R2, UR31 ;  /* 0x0000001f00027c02 */ /* 0x000fee0008000f00 */
.L_x_198:
[----:B-1----:R1:W2:Y:S02]  /*9a50*/  SYNCS.PHASECHK.TRANS64.TRYWAIT P1, [R2+URZ+0x138], R8 ;  /* 0x00013808020075a7 */ /* 0x0022a400080211ff */
[----:B--2---:R-:W-:Y:S05]  /*9a60*/  @!P1 NANOSLEEP.SYNCS 0x989680 ;  /* 0x009896800000995d */ /* 0x004fea0003900000 */
[----:B------:R-:W2:Y:S02]  /*9a70*/  @!P1 SYNCS.PHASECHK.TRANS64 P1, [R2+URZ+0x138], R8 ;  /* 0x00013808020095a7 */ /* 0x000ea400080210ff */
[----:B--2---:R-:W-:Y:S05]  /*9a80*/  @!P1 BRA `(.L_x_198) ;  /* 0xfffffffc00f09947 */ /* 0x004fea000383ffff */
[----:B------:R-:W-:Y:S05]  /*9a90*/  BRA `(.L_x_199) ;  /* 0xffffffb400cc7947 */ /* 0x000fea000383ffff */
.L_x_89:
[----:B------:R-:W-:Y:S07]  /*9aa0*/  MOV R2, UR31 ;  /* 0x0000001f00027c02 */ /* 0x000fee0008000f00 */
.L_x_200:
[----:B-1----:R1:W2:Y:S02]  /*9ab0*/  SYNCS.PHASECHK.TRANS64.TRYWAIT P1, [R2+URZ+0x140], R8 ;  /* 0x00014008020075a7 */ /* 0x0022a400080211ff */
[----:B--2---:R-:W-:Y:S05]  /*9ac0*/  @!P1 NANOSLEEP.SYNCS 0x989680 ;  /* 0x009896800000995d */ /* 0x004fea0003900000 */
[----:B------:R-:W2:Y:S02]  /*9ad0*/  @!P1 SYNCS.PHASECHK.TRANS64 P1, [R2+URZ+0x140], R8 ;  /* 0x00014008020095a7 */ /* 0x000ea400080210ff */
[----:B--2---:R-:W-:Y:S05]  /*9ae0*/  @!P1 BRA `(.L_x_200) ;  /* 0xfffffffc00f09947 */ /* 0x004fea000383ffff */
[----:B------:R-:W-:Y:S05]  /*9af0*/  BRA `(.L_x_201) ;  /* 0xffffffb800147947 */ /* 0x000fea000383ffff */
.L_x_90:
[----:B------:R-:W-:Y:S07]  /*9b00*/  MOV R2, UR31 ;  /* 0x0000001f00027c02 */ /* 0x000fee0008000f00 */
.L_x_202:
[----:B-1----:R1:W2:Y:S02]  /*9b10*/  SYNCS.PHASECHK.TRANS64.TRYWAIT P0, [R2+URZ+0x148], R8 ;  /* 0x00014808020075a7 */ /* 0x0022a400080011ff */
[----:B--2---:R-:W-:Y:S05]  /*9b20*/  @!P0 NANOSLEEP.SYNCS 0x989680 ;  /* 0x009896800000895d */ /* 0x004fea0003900000 */
[----:B------:R-:W2:Y:S02]  /*9b30*/  @!P0 SYNCS.PHASECHK.TRANS64 P0, [R2+URZ+0x148], R8 ;  /* 0x00014808020085a7 */ /* 0x000ea400080010ff */
[----:B--2---:R-:W-:Y:S05]  /*9b40*/  @!P0 BRA `(.L_x_202) ;  /* 0xfffffffc00f08947 */ /* 0x004fea000383ffff */
[----:B------:R-:W-:Y:S05]  /*9b50*/  BRA `(.L_x_203) ;  /* 0xffffffb800647947 */ /* 0x000fea000383ffff */
.L_x_92:
[----:B-1----:R-:W-:-:S07]  /*9b60*/  MOV R0, UR31 ;  /* 0x0000001f00007c02 */ /* 0x002fce0008000f00 */
.L_x_204:
[----:B-1----:R1:W2:Y:S02]  /*9b70*/  SYNCS.PHASECHK.TRANS64.TRYWAIT P0, [R0+URZ+0x130], R2 ;  /* 0x00013002000075a7 */ /* 0x0022a400080011ff */
[----:B--2---:R-:W-:Y:S05]  /*9b80*/  @!P0 NANOSLEEP.SYNCS 0x989680 ;  /* 0x009896800000895d */ /* 0x004fea0003900000 */
[----:B------:R-:W2:Y:S02]  /*9b90*/  @!P0 SYNCS.PHASECHK.TRANS64 P0, [R0+URZ+0x130], R2 ;  /* 0x00013002000085a7 */ /* 0x000ea400080010ff */
[----:B--2---:R-:W-:Y:S05]  /*9ba0*/  @!P0 BRA `(.L_x_204) ;  /* 0xfffffffc00f08947 */ /* 0x004fea000383ffff */
[----:B------:R-:W-:Y:S05]  /*9bb0*/  BRA `(.L_x_205) ;  /* 0xffffffb800cc7947 */ /* 0x000fea000383ffff */
.L_x_93:
[----:B-1----:R-:W-:-:S07]  /*9bc0*/  MOV R0, UR31 ;  /* 0x0000001f00007c02 */ /* 0x002fce0008000f00 */
.L_x_206:
[----:B-1----:R1:W2:Y:S02]  /*9bd0*/  SYNCS.PHASECHK.TRANS64.TRYWAIT P0, [R0+URZ+0x138], R2 ;  /* 0x00013802000075a7 */ /* 0x0022a400080011ff */
[----:B--2---:R-:W-:Y:S05]  /*9be0*/  @!P0 NANOSLEEP.SYNCS 0x989680 ;  /* 0x009896800000895d */ /* 0x004fea0003900000 */
[----:B------:R-:W2:Y:S02]  /*9bf0*/  @!P0 SYNCS.PHASECHK.TRANS64 P0, [R0+URZ+0x138], R2 ;  /* 0x00013802000085a7 */ /* 0x000ea400080010ff */
[----:B--2---:R-:W-:Y:S05]  /*9c00*/  @!P0 BRA `(.L_x_206) ;  /* 0xfffffffc00f08947 */ /* 0x004fea000383ffff */
[----:B------:R-:W-:Y:S05]  /*9c10*/  BRA `(.L_x_207) ;  /* 0xffffffb800bc7947 */ /* 0x000fea000383ffff */
.L_x_94:
[----:B-1----:R-:W-:-:S07]  /*9c20*/  MOV R0, UR31 ;  /* 0x0000001f00007c02 */ /* 0x002fce0008000f00 */
.L_x_208:
[----:B-1----:R1:W2:Y:S02]  /*9c30*/  SYNCS.PHASECHK.TRANS64.TRYWAIT P0, [R0+URZ+0x140], R2 ;  /* 0x00014002000075a7 */ /* 0x0022a400080011ff */
[----:B--2---:R-:W-:Y:S05]  /*9c40*/  @!P0 NANOSLEEP.SYNCS 0x989680 ;  /* 0x009896800000895d */ /* 0x004fea0003900000 */
[----:B------:R-:W2:Y:S02]  /*9c50*/  @!P0 SYNCS.PHASECHK.TRANS64 P0, [R0+URZ+0x140], R2 ;  /* 0x00014002000085a7 */ /* 0x000ea400080010ff */
[----:B--2---:R-:W-:Y:S05]  /*9c60*/  @!P0 BRA `(.L_x_208) ;  /* 0xfffffffc00f08947 */ /* 0x004fea000383ffff */
[----:B------:R-:W-:Y:S05]  /*9c70*/  BRA `(.L_x_209) ;  /* 0xffffffb800ac7947 */ /* 0x000fea000383ffff */
.L_x_96:
[----:B------:R-:W-:Y:S07]  /*9c80*/  MOV R0, UR48 ;  /* 0x0000003000007c02 */ /* 0x000fee0008000f00 */
.L_x_210:
[----:B-1----:R1:W2:Y:S02]  /*9c90*/  SYNCS.PHASECHK.TRANS64.TRYWAIT P0, [R0+URZ+0x160], R2 ;  /* 0x00016002000075a7 */ /* 0x0022a400080011ff */
[----:B--2---:R-:W-:Y:S05]  /*9ca0*/  @!P0 NANOSLEEP.SYNCS 0x989680 ;  /* 0x009896800000895d */ /* 0x004fea0003900000 */
[----:B------:R-:W2:Y:S02]  /*9cb0*/  @!P0 SYNCS.PHASECHK.TRANS64 P0, [R0+URZ+0x160], R2 ;  /* 0x00016002000085a7 */ /* 0x000ea400080010ff */
[----:B--2---:R-:W-:Y:S05]  /*9cc0*/  @!P0 BRA `(.L_x_210) ;  /* 0xfffffffc00f08947 */ /* 0x004fea000383ffff */
[----:B------:R-:W-:Y:S05]  /*9cd0*/  BRA `(.L_x_211) ;  /* 0xffffffbc009c7947 */ /* 0x000fea000383ffff */
.L_x_107:
[----:B-1----:R-:W-:Y:S04]  /*9ce0*/  MOV R2, UR48 ;  /* 0x0000003000027c02 */ /* 0x002fe80008000f00 */
[----:B------:R1:W3:Y:S03]  /*9cf0*/  SYNCS.PHASECHK.TRANS64.TRYWAIT P1, [R2+URZ+0x110], R3 ;  /* 0x00011003020075a7 */ /* 0x0002e600080211ff */
[----:B---3--:R-:W-:Y:S05]  /*9d00*/  @!P1 NANOSLEEP.SYNCS 0x989680 ;  /* 0x009896800000995d */ /* 0x008fea0003900000 */
[----:B------:R-:W3:Y:S02]  /*9d10*/  @!P1 SYNCS.PHASECHK.TRANS64 P1, [R2+URZ+0x110], R3 ;  /* 0x00011003020095a7 */ /* 0x000ee400080210ff */
[----:B---3--:R-:W-:Y:S05]  /*9d20*/  @!P1 BRA `(.L_x_107) ;  /* 0xfffffffc00ec9947 */ /* 0x008fea000383ffff */
[----:B------:R-:W-:Y:S05]  /*9d30*/  BRA `(.L_x_106) ;  /* 0xffffffcc00547947 */ /* 0x000fea000383ffff */
.L_x_109:
[----:B-1----:R1:W4:Y:S02]  /*9d40*/  SYNCS.PHASECHK.TRANS64.TRYWAIT P0, [R70+URZ+0x170], R0 ;  /* 0x00017000460075a7 */ /* 0x00232400080011ff */
[----:B----4-:R-:W-:Y:S05]  /*9d50*/  @!P0 NANOSLEEP.SYNCS 0x989680 ;  /* 0x009896800000895d */ /* 0x010fea0003900000 */
[----:B------:R-:W4:Y:S02]  /*9d60*/  @!P0 SYNCS.PHASECHK.TRANS64 P0, [R70+URZ+0x170], R0 ;  /* 0x00017000460085a7 */ /* 0x000f2400080010ff */
[----:B----4-:R-:W-:Y:S05]  /*9d70*/  @!P0 BRA `(.L_x_109) ;  /* 0xfffffffc00f08947 */ /* 0x010fea000383ffff */
[----:B------:R-:W-:Y:S05]  /*9d80*/  BRA `(.L_x_108) ;  /* 0xffffffcc00787947 */ /* 0x000fea000383ffff */
.L_x_118:
[----:B--2---:R2:W4:Y:S02]  /*9d90*/  SYNCS.PHASECHK.TRANS64.TRYWAIT P0, [R4+URZ+0x110], R0 ;  /* 0x00011000040075a7 */ /* 0x00452400080011ff */
[----:B----4-:R-:W-:Y:S05]  /*9da0*/  @!P0 NANOSLEEP.SYNCS 0x989680 ;  /* 0x009896800000895d */ /* 0x010fea0003900000 */
[----:B------:R-:W4:Y:S02]  /*9db0*/  @!P0 SYNCS.PHASECHK.TRANS64 P0, [R4+URZ+0x110], R0 ;  /* 0x00011000040085a7 */ /* 0x000f2400080010ff */
[----:B----4-:R-:W-:Y:S05]  /*9dc0*/  @!P0 BRA `(.L_x_118) ;  /* 0xfffffffc00f08947 */ /* 0x010fea000383ffff */
[----:B------:R-:W-:Y:S05]  /*9dd0*/  BRA `(.L_x_117) ;  /* 0xffffffd4006c7947 */ /* 0x000fea000383ffff */
.L_x_126:
[----:B-1----:R1:W4:Y:S02]  /*9de0*/  SYNCS.PHASECHK.TRANS64.TRYWAIT P0, [R2+URZ+0x110], R4 ;  /* 0x00011004020075a7 */ /* 0x00232400080011ff */
[----:B----4-:R-:W-:Y:S05]  /*9df0*/  @!P0 NANOSLEEP.SYNCS 0x989680 ;  /* 0x009896800000895d */ /* 0x010fea0003900000 */
[----:B------:R-:W4:Y:S02]  /*9e00*/  @!P0 SYNCS.PHASECHK.TRANS64 P0, [R2+URZ+0x110], R4 ;  /* 0x00011004020085a7 */ /* 0x000f2400080010ff */
[----:B----4-:R-:W-:Y:S05]  /*9e10*/  @!P0 BRA `(.L_x_126) ;  /* 0xfffffffc00f08947 */ /* 0x010fea000383ffff */
[----:B------:R-:W-:Y:S05]  /*9e20*/  BRA `(.L_x_125) ;  /* 0xffffffdc00807947 */ /* 0x000fea000383ffff */
.L_x_134:
[----:B--2---:R2:W4:Y:S02]  /*9e30*/  SYNCS.PHASECHK.TRANS64.TRYWAIT P0, [R3+URZ+0x110], R0 ;  /* 0x00011000030075a7 */ /* 0x00452400080011ff */
[----:B----4-:R-:W-:Y:S05]  /*9e40*/  @!P0 NANOSLEEP.SYNCS 0x989680 ;  /* 0x009896800000895d */ /* 0x010fea0003900000 */
[----:B------:R-:W4:Y:S02]  /*9e50*/  @!P0 SYNCS.PHASECHK.TRANS64 P0, [R3+URZ+0x110], R0 ;  /* 0x00011000030085a7 */ /* 0x000f2400080010ff */
[----:B----4-:R-:W-:Y:S05]  /*9e60*/  @!P0 BRA `(.L_x_134) ;  /* 0xfffffffc00f08947 */ /* 0x010fea000383ffff */
[----:B------:R-:W-:Y:S05]  /*9e70*/  BRA `(.L_x_133) ;  /* 0xffffffe400907947 */ /* 0x000fea000383ffff */
        .weak           $__internal_0_$__cuda_sm10x_tcgen05_guardrail_trap_col_being_dealloced_not_returned_by_alloc
        .type           $__internal_0_$__cuda_sm10x_tcgen05_guardrail_trap_col_being_dealloced_not_returned_by_alloc,@function
        .size           $__internal_0_$__cuda_sm10x_tcgen05_guardrail_trap_col_being_dealloced_not_returned_by_alloc,($__internal_1_$__cuda_sm10x_tcgen05_guardrail_trap_phase_invalid_during_alloc - $__internal_0_$__cuda_sm10x_tcgen05_guardrail_trap_col_being_dealloced_not_returned_by_alloc)
$__internal_0_$__cuda_sm10x_tcgen05_guardrail_trap_col_being_dealloced_not_returned_by_alloc:
[----:B------:R-:W-:Y:S05]  /*9e80*/  BPT.TRAP 0x1 ;  /* 0x000000040000795c */ /* 0x000fea0000300000 */
[----:B------:R-:W-:-:S04]  /*9e90*/  HFMA2 R3, -RZ, RZ, 0, 0 ;  /* 0x00000000ff037431 */ /* 0x000fc800000001ff */
[----:B------:R-:W-:Y:S05]  /*9ea0*/  RET.REL.NODEC R2 `(_ZN7cutlass13device_kernelINS_4conv6kernel13ConvUniversalINS1_16ConvProblemShapeILNS1_8OperatorE0ELi2EEENS1_10collective14CollectiveConvINS1_47MainloopSm100TmaUmmaWarpSpecializedImplicitGemmILS5_0ELi17ELi2ELi1ELi2EN4cute5tupleIJNSA_1CILi2EEENSC_ILi1EEESE_EEEEENSB_IJNSC_ILi64EEENSC_ILi128EEENSB_IJNSC_ILi32EEEEEEEEENS_6half_tESM_NSA_8TiledMMAINSA_8MMA_AtomIJNSA_20SM100_MMA_F16BF16_SSISM_SM_fLi64ELi128ELNSA_4UMMA5MajorE0ELSR_0ELNSQ_7ScaleInE0ELSS_0EEEEEENSA_6LayoutINSB_IJSE_SE_SE_EEENSB_IJNSC_ILi0EEESX_SX_EEEEENSB_IJNSA_10UnderscoreES10_S10_EEEEENS7_6detail27Sm100ImplicitGemmTileTraitsINSA_20SM90_TMA_LOAD_IM2COLENSA_14ComposedLayoutINSA_7SwizzleILi2ELi4ELi3EEENSA_18smem_ptr_flag_bitsILi16EEENSV_INSB_IJNSC_ILi8EEESJ_EEENSB_IJSJ_SE_EEEEEEEvEENS14_INSA_23SM90_TMA_LOAD_MULTICASTES1F_vEEEENS_8epilogue10collective18CollectiveEpilogueINS1K_23Sm100TmaWarpSpecializedILi4ELi2ELi16ELb1ELb0EEEJSL_NSB_IJNSV_ISH_SE_EENSV_ISJ_SE_EEEEESM_NSB_IJNSB_IJlllEEESE_SX_EEESM_S1T_NS1K_6fusion15FusionCallbacksIS1O_NS1U_17LinearCombinationISM_fSM_fLNS_15FloatRoundStyleE2EEESL_S1R_JEEENSA_5SM1004TMEM4LOAD26SM100_TMEM_LOAD_16dp256b4xES15_S1F_NSA_17SM75_U32x4_LDSM_NENSA_21SM90_TMA_STORE_IM2COLES1F_NSA_17SM90_U32x4_STSM_NENSA_39AutoVectorizingCopyWithAssumedAlignmentILi128EEEEEEvvEEEEvNT_6ParamsE) ;  /* 0xffffff6002547950 */ /* 0x000fea0003c3ffff */
        .weak           $__internal_1_$__cuda_sm10x_tcgen05_guardrail_trap_phase_invalid_during_alloc
        .type           $__internal_1_$__cuda_sm10x_tcgen05_guardrail_trap_phase_invalid_during_alloc,@function
        .size           $__internal_1_$__cuda_sm10x_tcgen05_guardrail_trap_phase_invalid_during_alloc,($__internal_2_$__cuda_sm10x_tcgen05_guardrail_trap_unallocated_columns_being_dealloced - $__internal_1_$__cuda_sm10x_tcgen05_guardrail_trap_phase_invalid_during_alloc)
$__internal_1_$__cuda_sm10x_tcgen05_guardrail_trap_phase_invalid_during_alloc:
[----:B------:R-:W-:Y:S05]  /*9eb0*/  BPT.TRAP 0x1 ;  /* 0x000000040000795c */ /* 0x000fea0000300000 */
[----:B------:R-:W-:-:S04]  /*9ec0*/  MOV R3, 0x0 ;  /* 0x0000000000037802 */ /* 0x000fc80000000f00 */
[----:B------:R-:W-:Y:S05]  /*9ed0*/  RET.REL.NODEC R2 `(_ZN7cutlass13device_kernelINS_4conv6kernel13ConvUniversalINS1_16ConvProblemShapeILNS1_8OperatorE0ELi2EEENS1_10collective14CollectiveConvINS1_47MainloopSm100TmaUmmaWarpSpecializedImplicitGemmILS5_0ELi17ELi2ELi1ELi2EN4cute5tupleIJNSA_1CILi2EEENSC_ILi1EEESE_EEEEENSB_IJNSC_ILi64EEENSC_ILi128EEENSB_IJNSC_ILi32EEEEEEEEENS_6half_tESM_NSA_8TiledMMAINSA_8MMA_AtomIJNSA_20SM100_MMA_F16BF16_SSISM_SM_fLi64ELi128ELNSA_4UMMA5MajorE0ELSR_0ELNSQ_7ScaleInE0ELSS_0EEEEEENSA_6LayoutINSB_IJSE_SE_SE_EEENSB_IJNSC_ILi0EEESX_SX_EEEEENSB_IJNSA_10UnderscoreES10_S10_EEEEENS7_6detail27Sm100ImplicitGemmTileTraitsINSA_20SM90_TMA_LOAD_IM2COLENSA_14ComposedLayoutINSA_7SwizzleILi2ELi4ELi3EEENSA_18smem_ptr_flag_bitsILi16EEENSV_INSB_IJNSC_ILi8EEESJ_EEENSB_IJSJ_SE_EEEEEEEvEENS14_INSA_23SM90_TMA_LOAD_MULTICASTES1F_vEEEENS_8epilogue10collective18CollectiveEpilogueINS1K_23Sm100TmaWarpSpecializedILi4ELi2ELi16ELb1ELb0EEEJSL_NSB_IJNSV_ISH_SE_EENSV_ISJ_SE_EEEEESM_NSB_IJNSB_IJlllEEESE_SX_EEESM_S1T_NS1K_6fusion15FusionCallbacksIS1O_NS1U_17LinearCombinationISM_fSM_fLNS_15FloatRoundStyleE2EEESL_S1R_JEEENSA_5SM1004TMEM4LOAD26SM100_TMEM_LOAD_16dp256b4xES15_S1F_NSA_17SM75_U32x4_LDSM_NENSA_21SM90_TMA_STORE_IM2COLES1F_NSA_17SM90_U32x4_STSM_NENSA_39AutoVectorizingCopyWithAssumedAlignmentILi128EEEEEEvvEEEEvNT_6ParamsE) ;  /* 0xffffff6002487950 */ /* 0x000fea0003c3ffff */
        .weak           $__internal_2_$__cuda_sm10x_tcgen05_guardrail_trap_unallocated_columns_being_dealloced
        .type           $__internal_2_$__cuda_sm10x_tcgen05_guardrail_trap_unallocated_columns_being_dealloced,@function
        .size           $__internal_2_$__cuda_sm10x_tcgen05_guardrail_trap_unallocated_columns_being_dealloced,(.L_x_213 - $__internal_2_$__cuda_sm10x_tcgen05_guardrail_trap_unallocated_columns_being_dealloced)
$__internal_2_$__cuda_sm10x_tcgen05_guardrail_trap_unallocated_columns_being_dealloced:
[----:B------:R-:W-:Y:S05]  /*9ee0*/  BPT.TRAP 0x1 ;  /* 0x000000040000795c */ /* 0x000fea0000300000 */
[----:B------:R-:W-:-:S04]  /*9ef0*/  HFMA2 R3, -RZ, RZ, 0, 0 ;  /* 0x00000000ff037431 */ /* 0x000fc800000001ff */
[----:B------:R-:W-:Y:S05]  /*9f00*/  RET.REL.NODEC R2 `(_ZN7cutlass13device_kernelINS_4conv6kernel13ConvUniversalINS1_16ConvProblemShapeILNS1_8OperatorE0ELi2EEENS1_10collective14CollectiveConvINS1_47MainloopSm100TmaUmmaWarpSpecializedImplicitGemmILS5_0ELi17ELi2ELi1ELi2EN4cute5tupleIJNSA_1CILi2EEENSC_ILi1EEESE_EEEEENSB_IJNSC_ILi64EEENSC_ILi128EEENSB_IJNSC_ILi32EEEEEEEEENS_6half_tESM_NSA_8TiledMMAINSA_8MMA_AtomIJNSA_20SM100_MMA_F16BF16_SSISM_SM_fLi64ELi128ELNSA_4UMMA5MajorE0ELSR_0ELNSQ_7ScaleInE0ELSS_0EEEEEENSA_6LayoutINSB_IJSE_SE_SE_EEENSB_IJNSC_ILi0EEESX_SX_EEEEENSB_IJNSA_10UnderscoreES10_S10_EEEEENS7_6detail27Sm100ImplicitGemmTileTraitsINSA_20SM90_TMA_LOAD_IM2COLENSA_14ComposedLayoutINSA_7SwizzleILi2ELi4ELi3EEENSA_18smem_ptr_flag_bitsILi16EEENSV_INSB_IJNSC_ILi8EEESJ_EEENSB_IJSJ_SE_EEEEEEEvEENS14_INSA_23SM90_TMA_LOAD_MULTICASTES1F_vEEEENS_8epilogue10collective18CollectiveEpilogueINS1K_23Sm100TmaWarpSpecializedILi4ELi2ELi16ELb1ELb0EEEJSL_NSB_IJNSV_ISH_SE_EENSV_ISJ_SE_EEEEESM_NSB_IJNSB_IJlllEEESE_SX_EEESM_S1T_NS1K_6fusion15FusionCallbacksIS1O_NS1U_17LinearCombinationISM_fSM_fLNS_15FloatRoundStyleE2EEESL_S1R_JEEENSA_5SM1004TMEM4LOAD26SM100_TMEM_LOAD_16dp256b4xES15_S1F_NSA_17SM75_U32x4_LDSM_NENSA_21SM90_TMA_STORE_IM2COLES1F_NSA_17SM90_U32x4_STSM_NENSA_39AutoVectorizingCopyWithAssumedAlignmentILi128EEEEEEvvEEEEvNT_6ParamsE) ;  /* 0xffffff60023c7950 */ /* 0x000fea0003c3ffff */
.L_x_212:
[----:B------:R-:W-:-:S00]  /*9f10*/  BRA `(.L_x_212) ;  /* 0xfffffffc00fc7947 */ /* 0x000fc0000383ffff */
[----:B------:R-:W-:-:S00]  /*9f20*/  NOP ;  /* 0x0000000000007918 */ /* 0x000fc00000000000 */
        /* <DEDUP_REMOVED lines=13> */
.L_x_213:


//--------------------- .nv.global.init           --------------------------
	.section	.nv.global.init,"aw",@progbits
.nv.global.init:
	.type		$str$29,@object
	.size		$str$29,($str$30 - $str$29)
$str$29:
        /*0000*/ 	.byte	0x28, 0x61, 0x64, 0x64, 0x72, 0x65, 0x73, 0x73, 0x20, 0x26, 0x20, 0x6d, 0x61, 0x73, 0x6b, 0x29
        /*0010*/ 	.byte	0x20, 0x3d, 0x3d, 0x20, 0x30, 0x00
	.type		$str$30,@object
	.size		$str$30,($str$28 - $str$30)
$str$30:
        /*0016*/ 	.byte	0x2f, 0x74, 0x6d, 0x70, 0x2f, 0x63, 0x75, 0x74, 0x6c, 0x61, 0x73, 0x73, 0x5f, 0x73, 0x77, 0x65
        /*0026*/ 	.byte	0x65, 0x70, 0x5f, 0x73, 0x72, 0x63, 0x2f, 0x69, 0x6e, 0x63, 0x6c, 0x75, 0x64, 0x65, 0x2f, 0x63
        /*0036*/ 	.byte	0x75, 0x74, 0x65, 0x2f, 0x70, 0x6f, 0x69, 0x6e, 0x74, 0x65, 0x72, 0x5f, 0x66, 0x6c, 0x61, 0x67
        /*0046*/ 	.byte	0x67, 0x65, 0x64, 0x2e, 0x68, 0x70, 0x70, 0x00
	.type		$str$28,@object
	.size		$str$28,($str$27 - $str$28)
$str$28:
        /*004e*/ 	.byte	0x2f, 0x74, 0x6d, 0x70, 0x2f, 0x63, 0x75, 0x74, 0x6c, 0x61, 0x73, 0x73, 0x5f, 0x73, 0x77, 0x65
        /*005e*/ 	.byte	0x65, 0x70, 0x5f, 0x73, 0x72, 0x63, 0x2f, 0x69, 0x6e, 0x63, 0x6c, 0x75, 0x64, 0x65, 0x2f, 0x63
        /*006e*/ 	.byte	0x75, 0x74, 0x65, 0x2f, 0x61, 0x74, 0x6f, 0x6d, 0x2f, 0x63, 0x6f, 0x70, 0x79, 0x5f, 0x74, 0x72
        /*007e*/ 	.byte	0x61, 0x69, 0x74, 0x73, 0x5f, 0x73, 0x6d, 0x31, 0x30, 0x30, 0x2e, 0x68, 0x70, 0x70, 0x00
	.type		$str$27,@object
	.size		$str$27,(__unnamed_1 - $str$27)
$str$27:
        /*008d*/ 	.byte	0x28, 0x28, 0x75, 0x69, 0x6e, 0x74, 0x33, 0x32, 0x5f, 0x74, 0x28, 0x74, 0x68, 0x72, 0x65, 0x61
        /*009d*/ 	.byte	0x64, 0x49, 0x64, 0x78, 0x2e, 0x78, 0x29, 0x20, 0x2f, 0x20, 0x33, 0x32, 0x29, 0x20, 0x25, 0x20
        /*00ad*/ 	.byte	0x34, 0x29, 0x20, 0x3d, 0x3d, 0x20, 0x28, 0x28, 0x28, 0x74, 0x6d, 0x65, 0x6d, 0x5f, 0x61, 0x64
        /*00bd*/ 	.byte	0x64, 0x72, 0x20, 0x3e, 0x3e, 0x20, 0x31, 0x36, 0x29, 0x20, 0x2f, 0x20, 0x33, 0x32, 0x29, 0x20
        /*00cd*/ 	.byte	0x25, 0x20, 0x34, 0x29, 0x00
	.type		__unnamed_1,@object
	.size		__unnamed_1,(__unnamed_2 - __unnamed_1)
__unnamed_1:
        /*00d2*/ 	.byte	0x61, 0x75, 0x74, 0x6f, 0x20, 0x63, 0x75, 0x74, 0x65, 0x3a, 0x3a, 0x61, 0x73, 0x5f, 0x70, 0x6f
        /* <DEDUP_REMOVED lines=24> */
        /*0262*/ 	.byte	0x3e, 0x3e, 0x3e, 0x5d, 0x00
	.type		__unnamed_2,@object
	.size		__unnamed_2,(.L_2 - __unnamed_2)
__unnamed_2:
        /* <DEDUP_REMOVED lines=46> */
.L_2:


//--------------------- .nv.shared._ZN7cutlass13device_kernelINS_4conv6kernel13ConvUniversalINS1_16ConvProblemShapeILNS1_8OperatorE0ELi2EEENS1_10collective14CollectiveConvINS1_47MainloopSm100TmaUmmaWarpSpecializedImplicitGemmILS5_0ELi17ELi2ELi1ELi2EN4cute5tupleIJNSA_1CILi2EEENSC_ILi1EEESE_EEEEENSB_IJNSC_ILi64EEENSC_ILi128EEENSB_IJNSC_ILi32EEEEEEEEENS_6half_tESM_NSA_8TiledMMAINSA_8MMA_AtomIJNSA_20SM100_MMA_F16BF16_SSISM_SM_fLi64ELi128ELNSA_4UMMA5MajorE0ELSR_0ELNSQ_7ScaleInE0ELSS_0EEEEEENSA_6LayoutINSB_IJSE_SE_SE_EEENSB_IJNSC_ILi0EEESX_SX_EEEEENSB_IJNSA_10UnderscoreES10_S10_EEEEENS7_6detail27Sm100ImplicitGemmTileTraitsINSA_20SM90_TMA_LOAD_IM2COLENSA_14ComposedLayoutINSA_7SwizzleILi2ELi4ELi3EEENSA_18smem_ptr_flag_bitsILi16EEENSV_INSB_IJNSC_ILi8EEESJ_EEENSB_IJSJ_SE_EEEEEEEvEENS14_INSA_23SM90_TMA_LOAD_MULTICASTES1F_vEEEENS_8epilogue10collective18CollectiveEpilogueINS1K_23Sm100TmaWarpSpecializedILi4ELi2ELi16ELb1ELb0EEEJSL_NSB_IJNSV_ISH_SE_EENSV_ISJ_SE_EEEEESM_NSB_IJNSB_IJlllEEESE_SX_EEESM_S1T_NS1K_6fusion15FusionCallbacksIS1O_NS1U_17LinearCombinationISM_fSM_fLNS_15FloatRoundStyleE2EEESL_S1R_JEEENSA_5SM1004TMEM4LOAD26SM100_TMEM_LOAD_16dp256b4xES15_S1F_NSA_17SM75_U32x4_LDSM_NENSA_21SM90_TMA_STORE_IM2COLES1F_NSA_17SM90_U32x4_STSM_NENSA_39AutoVectorizingCopyWithAssumedAlignmentILi128EEEEEEvvEEEEvNT_6ParamsE --------------------------
	.section	.nv.shared._ZN7cutlass13device_kernelINS_4conv6kernel13ConvUniversalINS1_16ConvProblemShapeILNS1_8OperatorE0ELi2EEENS1_10collective14CollectiveConvINS1_47MainloopSm100TmaUmmaWarpSpecializedImplicitGemmILS5_0ELi17ELi2ELi1ELi2EN4cute5tupleIJNSA_1CILi2EEENSC_ILi1EEESE_EEEEENSB_IJNSC_ILi64EEENSC_ILi128EEENSB_IJNSC_ILi32EEEEEEEEENS_6half_tESM_NSA_8TiledMMAINSA_8MMA_AtomIJNSA_20SM100_MMA_F16BF16_SSISM_SM_fLi64ELi128ELNSA_4UMMA5MajorE0ELSR_0ELNSQ_7ScaleInE0ELSS_0EEEEEENSA_6LayoutINSB_IJSE_SE_SE_EEENSB_IJNSC_ILi0EEESX_SX_EEEEENSB_IJNSA_10UnderscoreES10_S10_EEEEENS7_6detail27Sm100ImplicitGemmTileTraitsINSA_20SM90_TMA_LOAD_IM2COLENSA_14ComposedLayoutINSA_7SwizzleILi2ELi4ELi3EEENSA_18smem_ptr_flag_bitsILi16EEENSV_INSB_IJNSC_ILi8EEESJ_EEENSB_IJSJ_SE_EEEEEEEvEENS14_INSA_23SM90_TMA_LOAD_MULTICASTES1F_vEEEENS_8epilogue10collective18CollectiveEpilogueINS1K_23Sm100TmaWarpSpecializedILi4ELi2ELi16ELb1ELb0EEEJSL_NSB_IJNSV_ISH_SE_EENSV_ISJ_SE_EEEEESM_NSB_IJNSB_IJlllEEESE_SX_EEESM_S1T_NS1K_6fusion15FusionCallbacksIS1O_NS1U_17LinearCombinationISM_fSM_fLNS_15FloatRoundStyleE2EEESL_S1R_JEEENSA_5SM1004TMEM4LOAD26SM100_TMEM_LOAD_16dp256b4xES15_S1F_NSA_17SM75_U32x4_LDSM_NENSA_21SM90_TMA_STORE_IM2COLES1F_NSA_17SM90_U32x4_STSM_NENSA_39AutoVectorizingCopyWithAssumedAlignmentILi128EEEEEEvvEEEEvNT_6ParamsE,"aw",@nobits
	.sectionflags	@""
	.align	16
	.zero		1024


//--------------------- .nv.shared.reserved.0     --------------------------
	.section	.nv.shared.reserved.0,"aw",@nobits
	.weak		__nv_reservedSMEM_offset_0_alias
	.size		__nv_reservedSMEM_offset_0_alias, 0, 64
	.other		__nv_reservedSMEM_offset_0_alias,@"STO_CUDA_RESERVED_SHARED STV_DEFAULT"
__nv_reservedSMEM_offset_0_alias:
	.zero		0
.nv.shared.reserved.0:
	.zero		64
	.weak		__nv_reservedSMEM_tcgen05_partition
	.type		__nv_reservedSMEM_tcgen05_partition,@object
	.size		__nv_reservedSMEM_tcgen05_partition,(.L_0 - __nv_reservedSMEM_tcgen05_partition)
__nv_reservedSMEM_tcgen05_partition:
	.zero		32
.L_0:


//--------------------- .nv.global                --------------------------
	.section	.nv.global,"aw",@nobits
.nv.global:
	.type		_ZN39_INTERNAL_906dc564_4_k_cu_cea32de4_32274cute1_E,@object
	.size		_ZN39_INTERNAL_906dc564_4_k_cu_cea32de4_32274cute1_E,(_ZN39_INTERNAL_906dc564_4_k_cu_cea32de4_32274cuda3std3__45__cpo6cbeginE - _ZN39_INTERNAL_906dc564_4_k_cu_cea32de4_32274cute1_E)
_ZN39_INTERNAL_906dc564_4_k_cu_cea32de4_32274cute1_E:
	.zero		1
	.type		_ZN39_INTERNAL_906dc564_4_k_cu_cea32de4_32274cuda3std3__45__cpo6cbeginE,@object
	.size		_ZN39_INTERNAL_906dc564_4_k_cu_cea32de4_32274cuda3std3__45__cpo6cbeginE,(_ZN39_INTERNAL_906dc564_4_k_cu_cea32de4_32274cuda3std3__48in_placeE - _ZN39_INTERNAL_906dc564_4_k_cu_cea32de4_32274cuda3std3__45__cpo6cbeginE)
_ZN39_INTERNAL_906dc564_4_k_cu_cea32de4_32274cuda3std3__45__cpo6cbeginE:
	.zero		1
	.type		_ZN39_INTERNAL_906dc564_4_k_cu_cea32de4_32274cuda3std3__48in_placeE,@object
	.size		_ZN39_INTERNAL_906dc564_4_k_cu_cea32de4_32274cuda3std3__48in_placeE,(_ZN39_INTERNAL_906dc564_4_k_cu_cea32de4_32274cuda3std6ranges3__45__cpo9iter_moveE - _ZN39_INTERNAL_906dc564_4_k_cu_cea32de4_32274cuda3std3__48in_placeE)
_ZN39_INTERNAL_906dc564_4_k_cu_cea32de4_32274cuda3std3__48in_placeE:
	.zero		1
	.type		_ZN39_INTERNAL_906dc564_4_k_cu_cea32de4_32274cuda3std6ranges3__45__cpo9iter_moveE,@object
	.size		_ZN39_INTERNAL_906dc564_4_k_cu_cea32de4_32274cuda3std6ranges3__45__cpo9iter_moveE,(_ZN39_INTERNAL_906dc564_4_k_cu_cea32de4_32274cuda3std3__45__cpo5beginE - _ZN39_INTERNAL_906dc564_4_k_cu_cea32de4_32274cuda3std6ranges3__45__cpo9iter_moveE)
_ZN39_INTERNAL_906dc564_4_k_cu_cea32de4_32274cuda3std6ranges3__45__cpo9iter_moveE:
	.zero		1
	.type		_ZN39_INTERNAL_906dc564_4_k_cu_cea32de4_32274cuda3std3__45__cpo5beginE,@object
	.size		_ZN39_INTERNAL_906dc564_4_k_cu_cea32de4_32274cuda3std3__45__cpo5beginE,(_ZN39_INTERNAL_906dc564_4_k_cu_cea32de4_32274cuda3std3__441_GLOBAL__N__906dc564_4_k_cu_cea32de4_32276ignoreE - _ZN39_INTERNAL_906dc564_4_k_cu_cea32de4_32274cuda3std3__45__cpo5beginE)
_ZN39_INTERNAL_906dc564_4_k_cu_cea32de4_32274cuda3std3__45__cpo5beginE:
	.zero		1
	.type		_ZN39_INTERNAL_906dc564_4_k_cu_cea32de4_32274cuda3std3__441_GLOBAL__N__906dc564_4_k_cu_cea32de4_32276ignoreE,@object
	.size		_ZN39_INTERNAL_906dc564_4_k_cu_cea32de4_32274cuda3std3__441_GLOBAL__N__906dc564_4_k_cu_cea32de4_32276ignoreE,(_ZN39_INTERNAL_906dc564_4_k_cu_cea32de4_32274cute7productE - _ZN39_INTERNAL_906dc564_4_k_cu_cea32de4_32274cuda3std3__441_GLOBAL__N__906dc564_4_k_cu_cea32de4_32276ignoreE)
_ZN39_INTERNAL_906dc564_4_k_cu_cea32de4_32274cuda3std3__441_GLOBAL__N__906dc564_4_k_cu_cea32de4_32276ignoreE:
	.zero		1
	.type		_ZN39_INTERNAL_906dc564_4_k_cu_cea32de4_32274cute7productE,@object
	.size		_ZN39_INTERNAL_906dc564_4_k_cu_cea32de4_32274cute7productE,(_ZN39_INTERNAL_906dc564_4_k_cu_cea32de4_32274cuda3std3__45__cpo3endE - _ZN39_INTERNAL_906dc564_4_k_cu_cea32de4_32274cute7productE)
_ZN39_INTERNAL_906dc564_4_k_cu_cea32de4_32274cute7productE:
	.zero		1
	.type		_ZN39_INTERNAL_906dc564_4_k_cu_cea32de4_32274cuda3std3__45__cpo3endE,@object
	.size		_ZN39_INTERNAL_906dc564_4_k_cu_cea32de4_32274cuda3std3__45__cpo3endE,(_ZN39_INTERNAL_906dc564_4_k_cu_cea32de4_32274cuda3std3__419piecewise_constructE - _ZN39_INTERNAL_906dc564_4_k_cu_cea32de4_32274cuda3std3__45__cpo3endE)
_ZN39_INTERNAL_906dc564_4_k_cu_cea32de4_32274cuda3std3__45__cpo3endE:
	.zero		1
	.type		_ZN39_INTERNAL_906dc564_4_k_cu_cea32de4_32274cuda3std3__419piecewise_constructE,@object
	.size		_ZN39_INTERNAL_906dc564_4_k_cu_cea32de4_32274cuda3std3__419piecewise_constructE,(_ZN39_INTERNAL_906dc564_4_k_cu_cea32de4_32274cuda3std3__45__cpo4cendE - _ZN39_INTERNAL_906dc564_4_k_cu_cea32de4_32274cuda3std3__419piecewise_constructE)
_ZN39_INTERNAL_906dc564_4_k_cu_cea32de4_32274cuda3std3__419piecewise_constructE:
	.zero		1
	.type		_ZN39_INTERNAL_906dc564_4_k_cu_cea32de4_32274cuda3std3__45__cpo4cendE,@object
	.size		_ZN39_INTERNAL_906dc564_4_k_cu_cea32de4_32274cuda3std3__45__cpo4cendE,(_ZN39_INTERNAL_906dc564_4_k_cu_cea32de4_32274cuda3std6ranges3__45__cpo4swapE - _ZN39_INTERNAL_906dc564_4_k_cu_cea32de4_32274cuda3std3__45__cpo4cendE)
_ZN39_INTERNAL_906dc564_4_k_cu_cea32de4_32274cuda3std3__45__cpo4cendE:
	.zero		1
	.type		_ZN39_INTERNAL_906dc564_4_k_cu_cea32de4_32274cuda3std6ranges3__45__cpo4swapE,@object
	.size		_ZN39_INTERNAL_906dc564_4_k_cu_cea32de4_32274cuda3std6ranges3__45__cpo4swapE,(.L_10 - _ZN39_INTERNAL_906dc564_4_k_cu_cea32de4_32274cuda3std6ranges3__45__cpo4swapE)
_ZN39_INTERNAL_906dc564_4_k_cu_cea32de4_32274cuda3std6ranges3__45__cpo4swapE:
	.zero		1
.L_10:


//--------------------- .nv.constant0._ZN7cutlass13device_kernelINS_4conv6kernel13ConvUniversalINS1_16ConvProblemShapeILNS1_8OperatorE0ELi2EEENS1_10collective14CollectiveConvINS1_47MainloopSm100TmaUmmaWarpSpecializedImplicitGemmILS5_0ELi17ELi2ELi1ELi2EN4cute5tupleIJNSA_1CILi2EEENSC_ILi1EEESE_EEEEENSB_IJNSC_ILi64EEENSC_ILi128EEENSB_IJNSC_ILi32EEEEEEEEENS_6half_tESM_NSA_8TiledMMAINSA_8MMA_AtomIJNSA_20SM100_MMA_F16BF16_SSISM_SM_fLi64ELi128ELNSA_4UMMA5MajorE0ELSR_0ELNSQ_7ScaleInE0ELSS_0EEEEEENSA_6LayoutINSB_IJSE_SE_SE_EEENSB_IJNSC_ILi0EEESX_SX_EEEEENSB_IJNSA_10UnderscoreES10_S10_EEEEENS7_6detail27Sm100ImplicitGemmTileTraitsINSA_20SM90_TMA_LOAD_IM2COLENSA_14ComposedLayoutINSA_7SwizzleILi2ELi4ELi3EEENSA_18smem_ptr_flag_bitsILi16EEENSV_INSB_IJNSC_ILi8EEESJ_EEENSB_IJSJ_SE_EEEEEEEvEENS14_INSA_23SM90_TMA_LOAD_MULTICASTES1F_vEEEENS_8epilogue10collective18CollectiveEpilogueINS1K_23Sm100TmaWarpSpecializedILi4ELi2ELi16ELb1ELb0EEEJSL_NSB_IJNSV_ISH_SE_EENSV_ISJ_SE_EEEEESM_NSB_IJNSB_IJlllEEESE_SX_EEESM_S1T_NS1K_6fusion15FusionCallbacksIS1O_NS1U_17LinearCombinationISM_fSM_fLNS_15FloatRoundStyleE2EEESL_S1R_JEEENSA_5SM1004TMEM4LOAD26SM100_TMEM_LOAD_16dp256b4xES15_S1F_NSA_17SM75_U32x4_LDSM_NENSA_21SM90_TMA_STORE_IM2COLES1F_NSA_17SM90_U32x4_STSM_NENSA_39AutoVectorizingCopyWithAssumedAlignmentILi128EEEEEEvvEEEEvNT_6ParamsE --------------------------
	.section	.nv.constant0._ZN7cutlass13device_kernelINS_4conv6kernel13ConvUniversalINS1_16ConvProblemShapeILNS1_8OperatorE0ELi2EEENS1_10collective14CollectiveConvINS1_47MainloopSm100TmaUmmaWarpSpecializedImplicitGemmILS5_0ELi17ELi2ELi1ELi2EN4cute5tupleIJNSA_1CILi2EEENSC_ILi1EEESE_EEEEENSB_IJNSC_ILi64EEENSC_ILi128EEENSB_IJNSC_ILi32EEEEEEEEENS_6half_tESM_NSA_8TiledMMAINSA_8MMA_AtomIJNSA_20SM100_MMA_F16BF16_SSISM_SM_fLi64ELi128ELNSA_4UMMA5MajorE0ELSR_0ELNSQ_7ScaleInE0ELSS_0EEEEEENSA_6LayoutINSB_IJSE_SE_SE_EEENSB_IJNSC_ILi0EEESX_SX_EEEEENSB_IJNSA_10UnderscoreES10_S10_EEEEENS7_6detail27Sm100ImplicitGemmTileTraitsINSA_20SM90_TMA_LOAD_IM2COLENSA_14ComposedLayoutINSA_7SwizzleILi2ELi4ELi3EEENSA_18smem_ptr_flag_bitsILi16EEENSV_INSB_IJNSC_ILi8EEESJ_EEENSB_IJSJ_SE_EEEEEEEvEENS14_INSA_23SM90_TMA_LOAD_MULTICASTES1F_vEEEENS_8epilogue10collective18CollectiveEpilogueINS1K_23Sm100TmaWarpSpecializedILi4ELi2ELi16ELb1ELb0EEEJSL_NSB_IJNSV_ISH_SE_EENSV_ISJ_SE_EEEEESM_NSB_IJNSB_IJlllEEESE_SX_EEESM_S1T_NS1K_6fusion15FusionCallbacksIS1O_NS1U_17LinearCombinationISM_fSM_fLNS_15FloatRoundStyleE2EEESL_S1R_JEEENSA_5SM1004TMEM4LOAD26SM100_TMEM_LOAD_16dp256b4xES15_S1F_NSA_17SM75_U32x4_LDSM_NENSA_21SM90_TMA_STORE_IM2COLES1F_NSA_17SM90_U32x4_STSM_NENSA_39AutoVectorizingCopyWithAssumedAlignmentILi128EEEEEEvvEEEEvNT_6ParamsE,"a",@progbits
	.sectionflags	@""
	.align	4
.nv.constant0._ZN7cutlass13device_kernelINS_4conv6kernel13ConvUniversalINS1_16ConvProblemShapeILNS1_8OperatorE0ELi2EEENS1_10collective14CollectiveConvINS1_47MainloopSm100TmaUmmaWarpSpecializedImplicitGemmILS5_0ELi17ELi2ELi1ELi2EN4cute5tupleIJNSA_1CILi2EEENSC_ILi1EEESE_EEEEENSB_IJNSC_ILi64EEENSC_ILi128EEENSB_IJNSC_ILi32EEEEEEEEENS_6half_tESM_NSA_8TiledMMAINSA_8MMA_AtomIJNSA_20SM100_MMA_F16BF16_SSISM_SM_fLi64ELi128ELNSA_4UMMA5MajorE0ELSR_0ELNSQ_7ScaleInE0ELSS_0EEEEEENSA_6LayoutINSB_IJSE_SE_SE_EEENSB_IJNSC_ILi0EEESX_SX_EEEEENSB_IJNSA_10UnderscoreES10_S10_EEEEENS7_6detail27Sm100ImplicitGemmTileTraitsINSA_20SM90_TMA_LOAD_IM2COLENSA_14ComposedLayoutINSA_7SwizzleILi2ELi4ELi3EEENSA_18smem_ptr_flag_bitsILi16EEENSV_INSB_IJNSC_ILi8EEESJ_EEENSB_IJSJ_SE_EEEEEEEvEENS14_INSA_23SM90_TMA_LOAD_MULTICASTES1F_vEEEENS_8epilogue10collective18CollectiveEpilogueINS1K_23Sm100TmaWarpSpecializedILi4ELi2ELi16ELb1ELb0EEEJSL_NSB_IJNSV_ISH_SE_EENSV_ISJ_SE_EEEEESM_NSB_IJNSB_IJlllEEESE_SX_EEESM_S1T_NS1K_6fusion15FusionCallbacksIS1O_NS1U_17LinearCombinationISM_fSM_fLNS_15FloatRoundStyleE2EEESL_S1R_JEEENSA_5SM1004TMEM4LOAD26SM100_TMEM_LOAD_16dp256b4xES15_S1F_NSA_17SM75_U32x4_LDSM_NENSA_21SM90_TMA_STORE_IM2COLES1F_NSA_17SM90_U32x4_STSM_NENSA_39AutoVectorizingCopyWithAssumedAlignmentILi128EEEEEEvvEEEEvNT_6ParamsE:
	.zero		2944


//--------------------- SYMBOLS --------------------------

	.type		.nv.reservedSmem.offset0,@object
	.size		.nv.reservedSmem.offset0,0x4
	.type		.nv.reservedSmem.cap,@object
	.size		.nv.reservedSmem.cap,0x4
	.type		__assertfail,@function
